//
// Generated by NVIDIA NVVM Compiler
//
// Compiler Build ID: CL-36424714
// Cuda compilation tools, release 13.0, V13.0.88
// Based on NVVM 20.0.0
//

.version 9.0
.target sm_100
.address_size 64

	// .globl	_Z11kMatrixMul0PfS_iiS_ii
// _ZZ11kMatrixMul1ILi32EEvPfS0_iiS0_iiE2As has been demoted
// _ZZ11kMatrixMul1ILi32EEvPfS0_iiS0_iiE2Bs has been demoted

.visible .entry _Z11kMatrixMul0PfS_iiS_ii(
	.param .u64 .ptr .align 1 _Z11kMatrixMul0PfS_iiS_ii_param_0,
	.param .u64 .ptr .align 1 _Z11kMatrixMul0PfS_iiS_ii_param_1,
	.param .u32 _Z11kMatrixMul0PfS_iiS_ii_param_2,
	.param .u32 _Z11kMatrixMul0PfS_iiS_ii_param_3,
	.param .u64 .ptr .align 1 _Z11kMatrixMul0PfS_iiS_ii_param_4,
	.param .u32 _Z11kMatrixMul0PfS_iiS_ii_param_5,
	.param .u32 _Z11kMatrixMul0PfS_iiS_ii_param_6
)
{
	.reg .pred 	%p<13>;
	.reg .b32 	%r<43>;
	.reg .b32 	%f<68>;
	.reg .b64 	%rd<53>;

	ld.param.u64 	%rd6, [_Z11kMatrixMul0PfS_iiS_ii_param_0];
	ld.param.u64 	%rd7, [_Z11kMatrixMul0PfS_iiS_ii_param_1];
	ld.param.u32 	%r20, [_Z11kMatrixMul0PfS_iiS_ii_param_2];
	ld.param.u32 	%r18, [_Z11kMatrixMul0PfS_iiS_ii_param_3];
	ld.param.u64 	%rd8, [_Z11kMatrixMul0PfS_iiS_ii_param_4];
	ld.param.u32 	%r19, [_Z11kMatrixMul0PfS_iiS_ii_param_6];
	cvta.to.global.u64 	%rd1, %rd8;
	cvta.to.global.u64 	%rd2, %rd7;
	mov.u32 	%r22, %ntid.x;
	mov.u32 	%r23, %ctaid.x;
	mov.u32 	%r24, %tid.x;
	mad.lo.s32 	%r1, %r22, %r23, %r24;
	mov.u32 	%r25, %ntid.y;
	mov.u32 	%r26, %ctaid.y;
	mov.u32 	%r27, %tid.y;
	mad.lo.s32 	%r28, %r25, %r26, %r27;
	setp.ge.s32 	%p1, %r1, %r19;
	setp.ge.s32 	%p2, %r28, %r20;
	or.pred  	%p3, %p1, %p2;
	@%p3 bra 	$L__BB0_14;
	setp.lt.s32 	%p4, %r18, 1;
	mov.f32 	%f67, 0f00000000;
	@%p4 bra 	$L__BB0_13;
	mul.lo.s32 	%r3, %r18, %r28;
	and.b32  	%r4, %r18, 7;
	setp.lt.u32 	%p5, %r18, 8;
	mov.f32 	%f67, 0f00000000;
	mov.b32 	%r41, 0;
	@%p5 bra 	$L__BB0_5;
	and.b32  	%r41, %r18, 2147483640;
	neg.s32 	%r39, %r41;
	shl.b32 	%r7, %r19, 3;
	mul.wide.u32 	%rd9, %r3, 4;
	add.s64 	%rd10, %rd9, %rd2;
	add.s64 	%rd52, %rd10, 16;
	mov.f32 	%f67, 0f00000000;
	mul.wide.s32 	%rd13, %r19, 4;
	mov.u32 	%r38, %r1;
$L__BB0_4:
	.pragma "nounroll";
	ld.global.f32 	%f17, [%rd52+-16];
	mul.wide.s32 	%rd11, %r38, 4;
	add.s64 	%rd12, %rd1, %rd11;
	ld.global.f32 	%f18, [%rd12];
	fma.rn.f32 	%f19, %f17, %f18, %f67;
	ld.global.f32 	%f20, [%rd52+-12];
	add.s64 	%rd14, %rd12, %rd13;
	ld.global.f32 	%f21, [%rd14];
	fma.rn.f32 	%f22, %f20, %f21, %f19;
	ld.global.f32 	%f23, [%rd52+-8];
	add.s64 	%rd15, %rd14, %rd13;
	ld.global.f32 	%f24, [%rd15];
	fma.rn.f32 	%f25, %f23, %f24, %f22;
	ld.global.f32 	%f26, [%rd52+-4];
	add.s64 	%rd16, %rd15, %rd13;
	ld.global.f32 	%f27, [%rd16];
	fma.rn.f32 	%f28, %f26, %f27, %f25;
	ld.global.f32 	%f29, [%rd52];
	add.s64 	%rd17, %rd16, %rd13;
	ld.global.f32 	%f30, [%rd17];
	fma.rn.f32 	%f31, %f29, %f30, %f28;
	ld.global.f32 	%f32, [%rd52+4];
	add.s64 	%rd18, %rd17, %rd13;
	ld.global.f32 	%f33, [%rd18];
	fma.rn.f32 	%f34, %f32, %f33, %f31;
	ld.global.f32 	%f35, [%rd52+8];
	add.s64 	%rd19, %rd18, %rd13;
	ld.global.f32 	%f36, [%rd19];
	fma.rn.f32 	%f37, %f35, %f36, %f34;
	ld.global.f32 	%f38, [%rd52+12];
	add.s64 	%rd20, %rd19, %rd13;
	ld.global.f32 	%f39, [%rd20];
	fma.rn.f32 	%f67, %f38, %f39, %f37;
	add.s32 	%r39, %r39, 8;
	add.s32 	%r38, %r38, %r7;
	add.s64 	%rd52, %rd52, 32;
	setp.ne.s32 	%p6, %r39, 0;
	@%p6 bra 	$L__BB0_4;
$L__BB0_5:
	setp.eq.s32 	%p7, %r4, 0;
	@%p7 bra 	$L__BB0_13;
	and.b32  	%r13, %r18, 3;
	setp.lt.u32 	%p8, %r4, 4;
	@%p8 bra 	$L__BB0_8;
	add.s32 	%r30, %r41, %r3;
	mul.wide.u32 	%rd21, %r30, 4;
	add.s64 	%rd22, %rd2, %rd21;
	ld.global.f32 	%f41, [%rd22];
	mad.lo.s32 	%r31, %r41, %r19, %r1;
	mul.wide.s32 	%rd23, %r31, 4;
	add.s64 	%rd24, %rd1, %rd23;
	ld.global.f32 	%f42, [%rd24];
	fma.rn.f32 	%f43, %f41, %f42, %f67;
	cvt.u64.u32 	%rd25, %r3;
	cvt.u64.u32 	%rd26, %r41;
	add.s64 	%rd27, %rd26, %rd25;
	shl.b64 	%rd28, %rd27, 2;
	add.s64 	%rd29, %rd2, %rd28;
	ld.global.f32 	%f44, [%rd29+4];
	mul.wide.s32 	%rd30, %r19, 4;
	add.s64 	%rd31, %rd24, %rd30;
	ld.global.f32 	%f45, [%rd31];
	fma.rn.f32 	%f46, %f44, %f45, %f43;
	ld.global.f32 	%f47, [%rd29+8];
	add.s64 	%rd32, %rd31, %rd30;
	ld.global.f32 	%f48, [%rd32];
	fma.rn.f32 	%f49, %f47, %f48, %f46;
	ld.global.f32 	%f50, [%rd29+12];
	add.s64 	%rd33, %rd32, %rd30;
	ld.global.f32 	%f51, [%rd33];
	fma.rn.f32 	%f67, %f50, %f51, %f49;
	add.s32 	%r41, %r41, 4;
$L__BB0_8:
	setp.eq.s32 	%p9, %r13, 0;
	@%p9 bra 	$L__BB0_13;
	setp.eq.s32 	%p10, %r13, 1;
	@%p10 bra 	$L__BB0_11;
	add.s32 	%r32, %r41, %r3;
	mul.wide.u32 	%rd34, %r32, 4;
	add.s64 	%rd35, %rd2, %rd34;
	ld.global.f32 	%f53, [%rd35];
	mad.lo.s32 	%r33, %r41, %r19, %r1;
	mul.wide.s32 	%rd36, %r33, 4;
	add.s64 	%rd37, %rd1, %rd36;
	ld.global.f32 	%f54, [%rd37];
	fma.rn.f32 	%f55, %f53, %f54, %f67;
	cvt.u64.u32 	%rd38, %r3;
	cvt.u64.u32 	%rd39, %r41;
	add.s64 	%rd40, %rd39, %rd38;
	shl.b64 	%rd41, %rd40, 2;
	add.s64 	%rd42, %rd2, %rd41;
	ld.global.f32 	%f56, [%rd42+4];
	mul.wide.s32 	%rd43, %r19, 4;
	add.s64 	%rd44, %rd37, %rd43;
	ld.global.f32 	%f57, [%rd44];
	fma.rn.f32 	%f67, %f56, %f57, %f55;
	add.s32 	%r41, %r41, 2;
$L__BB0_11:
	and.b32  	%r34, %r18, 1;
	setp.eq.b32 	%p11, %r34, 1;
	not.pred 	%p12, %p11;
	@%p12 bra 	$L__BB0_13;
	add.s32 	%r35, %r41, %r3;
	mul.wide.u32 	%rd45, %r35, 4;
	add.s64 	%rd46, %rd2, %rd45;
	ld.global.f32 	%f58, [%rd46];
	mad.lo.s32 	%r36, %r41, %r19, %r1;
	mul.wide.s32 	%rd47, %r36, 4;
	add.s64 	%rd48, %rd1, %rd47;
	ld.global.f32 	%f59, [%rd48];
	fma.rn.f32 	%f67, %f58, %f59, %f67;
$L__BB0_13:
	mad.lo.s32 	%r37, %r19, %r28, %r1;
	cvta.to.global.u64 	%rd49, %rd6;
	mul.wide.s32 	%rd50, %r37, 4;
	add.s64 	%rd51, %rd49, %rd50;
	st.global.f32 	[%rd51], %f67;
$L__BB0_14:
	ret;

}
	// .globl	_Z11kMatrixMul1ILi32EEvPfS0_iiS0_ii
.visible .entry _Z11kMatrixMul1ILi32EEvPfS0_iiS0_ii(
	.param .u64 .ptr .align 1 _Z11kMatrixMul1ILi32EEvPfS0_iiS0_ii_param_0,
	.param .u64 .ptr .align 1 _Z11kMatrixMul1ILi32EEvPfS0_iiS0_ii_param_1,
	.param .u32 _Z11kMatrixMul1ILi32EEvPfS0_iiS0_ii_param_2,
	.param .u32 _Z11kMatrixMul1ILi32EEvPfS0_iiS0_ii_param_3,
	.param .u64 .ptr .align 1 _Z11kMatrixMul1ILi32EEvPfS0_iiS0_ii_param_4,
	.param .u32 _Z11kMatrixMul1ILi32EEvPfS0_iiS0_ii_param_5,
	.param .u32 _Z11kMatrixMul1ILi32EEvPfS0_iiS0_ii_param_6
)
{
	.reg .pred 	%p<12>;
	.reg .b32 	%r<84>;
	.reg .b32 	%f<121>;
	.reg .b64 	%rd<14>;
	// demoted variable
	.shared .align 4 .b8 _ZZ11kMatrixMul1ILi32EEvPfS0_iiS0_iiE2As[4096];
	// demoted variable
	.shared .align 4 .b8 _ZZ11kMatrixMul1ILi32EEvPfS0_iiS0_iiE2Bs[4096];
	ld.param.u64 	%rd4, [_Z11kMatrixMul1ILi32EEvPfS0_iiS0_ii_param_1];
	ld.param.u32 	%r37, [_Z11kMatrixMul1ILi32EEvPfS0_iiS0_ii_param_3];
	ld.param.u64 	%rd5, [_Z11kMatrixMul1ILi32EEvPfS0_iiS0_ii_param_4];
	ld.param.u32 	%r38, [_Z11kMatrixMul1ILi32EEvPfS0_iiS0_ii_param_6];
	mov.u32 	%r1, %ntid.y;
	mov.u32 	%r39, %ctaid.y;
	mul.lo.s32 	%r2, %r1, %r39;
	mul.lo.s32 	%r77, %r37, %r2;
	mov.u32 	%r4, %ntid.x;
	mov.u32 	%r40, %ctaid.x;
	mul.lo.s32 	%r5, %r4, %r40;
	mov.u32 	%r6, %tid.x;
	mov.u32 	%r7, %tid.y;
	setp.ge.s32 	%p1, %r77, %r37;
	mov.f32 	%f119, 0f00000000;
	@%p1 bra 	$L__BB1_16;
	mad.lo.s32 	%r8, %r37, %r7, %r6;
	shl.b32 	%r41, %r7, 7;
	mov.u32 	%r42, _ZZ11kMatrixMul1ILi32EEvPfS0_iiS0_iiE2As;
	add.s32 	%r9, %r42, %r41;
	mad.lo.s32 	%r10, %r38, %r7, %r6;
	shl.b32 	%r43, %r6, 2;
	mov.u32 	%r44, _ZZ11kMatrixMul1ILi32EEvPfS0_iiS0_iiE2Bs;
	add.s32 	%r11, %r44, %r43;
	and.b32  	%r12, %r4, 15;
	and.b32  	%r13, %r4, 7;
	and.b32  	%r14, %r4, 3;
	mul.lo.s32 	%r15, %r38, %r1;
	cvta.to.global.u64 	%rd1, %rd4;
	cvta.to.global.u64 	%rd2, %rd5;
	mov.f32 	%f119, 0f00000000;
	mov.u32 	%r76, %r5;
$L__BB1_2:
	setp.lt.u32 	%p2, %r4, 16;
	add.s32 	%r46, %r8, %r77;
	mul.wide.s32 	%rd6, %r46, 4;
	add.s64 	%rd7, %rd1, %rd6;
	ld.global.f32 	%f20, [%rd7];
	add.s32 	%r48, %r9, %r43;
	st.shared.f32 	[%r48], %f20;
	add.s32 	%r49, %r10, %r76;
	mul.wide.s32 	%rd8, %r49, 4;
	add.s64 	%rd9, %rd2, %rd8;
	ld.global.f32 	%f21, [%rd9];
	add.s32 	%r52, %r44, %r41;
	add.s32 	%r53, %r52, %r43;
	st.shared.f32 	[%r53], %f21;
	bar.sync 	0;
	mov.b32 	%r82, 0;
	@%p2 bra 	$L__BB1_5;
	mov.u32 	%r55, _ZZ11kMatrixMul1ILi32EEvPfS0_iiS0_iiE2Bs;
	add.s32 	%r56, %r43, %r55;
	add.s32 	%r78, %r56, 1024;
	shl.b32 	%r57, %r7, 7;
	mov.u32 	%r58, _ZZ11kMatrixMul1ILi32EEvPfS0_iiS0_iiE2As;
	add.s32 	%r59, %r57, %r58;
	add.s32 	%r79, %r59, 32;
	and.b32  	%r60, %r4, -16;
	neg.s32 	%r80, %r60;
$L__BB1_4:
	.pragma "nounroll";
	and.b32  	%r82, %r4, 2032;
	ld.shared.f32 	%f22, [%r79+-32];
	ld.shared.f32 	%f23, [%r78+-1024];
	fma.rn.f32 	%f24, %f22, %f23, %f119;
	ld.shared.f32 	%f25, [%r79+-28];
	ld.shared.f32 	%f26, [%r78+-896];
	fma.rn.f32 	%f27, %f25, %f26, %f24;
	ld.shared.f32 	%f28, [%r79+-24];
	ld.shared.f32 	%f29, [%r78+-768];
	fma.rn.f32 	%f30, %f28, %f29, %f27;
	ld.shared.f32 	%f31, [%r79+-20];
	ld.shared.f32 	%f32, [%r78+-640];
	fma.rn.f32 	%f33, %f31, %f32, %f30;
	ld.shared.f32 	%f34, [%r79+-16];
	ld.shared.f32 	%f35, [%r78+-512];
	fma.rn.f32 	%f36, %f34, %f35, %f33;
	ld.shared.f32 	%f37, [%r79+-12];
	ld.shared.f32 	%f38, [%r78+-384];
	fma.rn.f32 	%f39, %f37, %f38, %f36;
	ld.shared.f32 	%f40, [%r79+-8];
	ld.shared.f32 	%f41, [%r78+-256];
	fma.rn.f32 	%f42, %f40, %f41, %f39;
	ld.shared.f32 	%f43, [%r79+-4];
	ld.shared.f32 	%f44, [%r78+-128];
	fma.rn.f32 	%f45, %f43, %f44, %f42;
	ld.shared.f32 	%f46, [%r79];
	ld.shared.f32 	%f47, [%r78];
	fma.rn.f32 	%f48, %f46, %f47, %f45;
	ld.shared.f32 	%f49, [%r79+4];
	ld.shared.f32 	%f50, [%r78+128];
	fma.rn.f32 	%f51, %f49, %f50, %f48;
	ld.shared.f32 	%f52, [%r79+8];
	ld.shared.f32 	%f53, [%r78+256];
	fma.rn.f32 	%f54, %f52, %f53, %f51;
	ld.shared.f32 	%f55, [%r79+12];
	ld.shared.f32 	%f56, [%r78+384];
	fma.rn.f32 	%f57, %f55, %f56, %f54;
	ld.shared.f32 	%f58, [%r79+16];
	ld.shared.f32 	%f59, [%r78+512];
	fma.rn.f32 	%f60, %f58, %f59, %f57;
	ld.shared.f32 	%f61, [%r79+20];
	ld.shared.f32 	%f62, [%r78+640];
	fma.rn.f32 	%f63, %f61, %f62, %f60;
	ld.shared.f32 	%f64, [%r79+24];
	ld.shared.f32 	%f65, [%r78+768];
	fma.rn.f32 	%f66, %f64, %f65, %f63;
	ld.shared.f32 	%f67, [%r79+28];
	ld.shared.f32 	%f68, [%r78+896];
	fma.rn.f32 	%f119, %f67, %f68, %f66;
	add.s32 	%r80, %r80, 16;
	add.s32 	%r79, %r79, 64;
	add.s32 	%r78, %r78, 2048;
	setp.ne.s32 	%p3, %r80, 0;
	@%p3 bra 	$L__BB1_4;
$L__BB1_5:
	setp.eq.s32 	%p4, %r12, 0;
	@%p4 bra 	$L__BB1_15;
	add.s32 	%r61, %r12, -1;
	setp.lt.u32 	%p5, %r61, 7;
	@%p5 bra 	$L__BB1_8;
	shl.b32 	%r62, %r82, 2;
	add.s32 	%r63, %r9, %r62;
	ld.shared.f32 	%f70, [%r63];
	shl.b32 	%r64, %r82, 7;
	add.s32 	%r65, %r11, %r64;
	ld.shared.f32 	%f71, [%r65];
	fma.rn.f32 	%f72, %f70, %f71, %f119;
	ld.shared.f32 	%f73, [%r63+4];
	ld.shared.f32 	%f74, [%r65+128];
	fma.rn.f32 	%f75, %f73, %f74, %f72;
	ld.shared.f32 	%f76, [%r63+8];
	ld.shared.f32 	%f77, [%r65+256];
	fma.rn.f32 	%f78, %f76, %f77, %f75;
	ld.shared.f32 	%f79, [%r63+12];
	ld.shared.f32 	%f80, [%r65+384];
	fma.rn.f32 	%f81, %f79, %f80, %f78;
	ld.shared.f32 	%f82, [%r63+16];
	ld.shared.f32 	%f83, [%r65+512];
	fma.rn.f32 	%f84, %f82, %f83, %f81;
	ld.shared.f32 	%f85, [%r63+20];
	ld.shared.f32 	%f86, [%r65+640];
	fma.rn.f32 	%f87, %f85, %f86, %f84;
	ld.shared.f32 	%f88, [%r63+24];
	ld.shared.f32 	%f89, [%r65+768];
	fma.rn.f32 	%f90, %f88, %f89, %f87;
	ld.shared.f32 	%f91, [%r63+28];
	ld.shared.f32 	%f92, [%r65+896];
	fma.rn.f32 	%f119, %f91, %f92, %f90;
	add.s32 	%r82, %r82, 8;
$L__BB1_8:
	setp.eq.s32 	%p6, %r13, 0;
	@%p6 bra 	$L__BB1_15;
	add.s32 	%r66, %r13, -1;
	setp.lt.u32 	%p7, %r66, 3;
	@%p7 bra 	$L__BB1_11;
	shl.b32 	%r67, %r82, 2;
	add.s32 	%r68, %r9, %r67;
	ld.shared.f32 	%f94, [%r68];
	shl.b32 	%r69, %r82, 7;
	add.s32 	%r70, %r11, %r69;
	ld.shared.f32 	%f95, [%r70];
	fma.rn.f32 	%f96, %f94, %f95, %f119;
	ld.shared.f32 	%f97, [%r68+4];
	ld.shared.f32 	%f98, [%r70+128];
	fma.rn.f32 	%f99, %f97, %f98, %f96;
	ld.shared.f32 	%f100, [%r68+8];
	ld.shared.f32 	%f101, [%r70+256];
	fma.rn.f32 	%f102, %f100, %f101, %f99;
	ld.shared.f32 	%f103, [%r68+12];
	ld.shared.f32 	%f104, [%r70+384];
	fma.rn.f32 	%f119, %f103, %f104, %f102;
	add.s32 	%r82, %r82, 4;
$L__BB1_11:
	setp.eq.s32 	%p8, %r14, 0;
	@%p8 bra 	$L__BB1_15;
	setp.eq.s32 	%p9, %r14, 1;
	shl.b32 	%r71, %r82, 2;
	add.s32 	%r33, %r9, %r71;
	ld.shared.f32 	%f105, [%r33];
	shl.b32 	%r72, %r82, 7;
	add.s32 	%r34, %r11, %r72;
	ld.shared.f32 	%f106, [%r34];
	fma.rn.f32 	%f119, %f105, %f106, %f119;
	@%p9 bra 	$L__BB1_15;
	setp.eq.s32 	%p10, %r14, 2;
	ld.shared.f32 	%f107, [%r33+4];
	ld.shared.f32 	%f108, [%r34+128];
	fma.rn.f32 	%f119, %f107, %f108, %f119;
	@%p10 bra 	$L__BB1_15;
	ld.shared.f32 	%f109, [%r33+8];
	ld.shared.f32 	%f110, [%r34+256];
	fma.rn.f32 	%f119, %f109, %f110, %f119;
$L__BB1_15:
	add.s32 	%r77, %r77, %r4;
	add.s32 	%r76, %r76, %r15;
	setp.lt.s32 	%p11, %r77, %r37;
	@%p11 bra 	$L__BB1_2;
$L__BB1_16:
	ld.param.u64 	%rd13, [_Z11kMatrixMul1ILi32EEvPfS0_iiS0_ii_param_0];
	cvta.to.global.u64 	%rd10, %rd13;
	add.s32 	%r73, %r2, %r7;
	add.s32 	%r74, %r5, %r6;
	mad.lo.s32 	%r75, %r38, %r73, %r74;
	mul.wide.u32 	%rd11, %r75, 4;
	add.s64 	%rd12, %rd10, %rd11;
	st.global.f32 	[%rd12], %f119;
	ret;

}


// ===== COMPILED SASS (sm_100) =====

	.target	sm_100

	.elftype	@"ET_EXEC"


//--------------------- .note.nv.tkinfo           --------------------------
	.section	.note.nv.tkinfo,"",@"SHT_NOTE"
	.sectionflags	@"SHF_NOTE_NV_TKINFO"
	.tkinfo
        /*0018*/ 	.word	0x00000002
        /*0030*/ 	.string	""
        /*0030*/ 	.string	"ptxas"
        /*0030*/ 	.string	"Cuda compilation tools, release 13.0, V13.0.88"
        /*0030*/ 	.string	"Build cuda_13.0.r13.0/compiler.36424714_0"
        /*0030*/ 	.string	"-arch sm_100 -m 64 "



//--------------------- .note.nv.cuinfo           --------------------------
	.section	.note.nv.cuinfo,"",@"SHT_NOTE"
	.sectionflags	@"SHF_NOTE_NV_CUINFO"
        /*0018*/ 	.short	0x0002
        /*001a*/ 	.short	0x0064
        /*001c*/ 	.short	0x0082
	.zero		2


//--------------------- .nv.info                  --------------------------
	.section	.nv.info,"",@"SHT_CUDA_INFO"
	.align	4


	//----- nvinfo : EIATTR_REGCOUNT
	.align		4
        /*0000*/ 	.byte	0x04, 0x2f
        /*0002*/ 	.short	(.L_1 - .L_0)
	.align		4
.L_0:
        /*0004*/ 	.word	index@(_Z11kMatrixMul0PfS_iiS_ii)
        /*0008*/ 	.word	0x00000020


	//----- nvinfo : EIATTR_FRAME_SIZE
	.align		4
.L_1:
        /*000c*/ 	.byte	0x04, 0x11
        /*000e*/ 	.short	(.L_3 - .L_2)
	.align		4
.L_2:
        /*0010*/ 	.word	index@(_Z11kMatrixMul0PfS_iiS_ii)
        /*0014*/ 	.word	0x00000000


	//----- nvinfo : EIATTR_REGCOUNT
	.align		4
.L_3:
        /*0018*/ 	.byte	0x04, 0x2f
        /*001a*/ 	.short	(.L_5 - .L_4)
	.align		4
.L_4:
        /*001c*/ 	.word	index@(_Z11kMatrixMul1ILi32EEvPfS0_iiS0_ii)
        /*0020*/ 	.word	0x00000020


	//----- nvinfo : EIATTR_FRAME_SIZE
	.align		4
.L_5:
        /*0024*/ 	.byte	0x04, 0x11
        /*0026*/ 	.short	(.L_7 - .L_6)
	.align		4
.L_6:
        /*0028*/ 	.word	index@(_Z11kMatrixMul1ILi32EEvPfS0_iiS0_ii)
        /*002c*/ 	.word	0x00000000


	//----- nvinfo : EIATTR_MIN_STACK_SIZE
	.align		4
.L_7:
        /*0030*/ 	.byte	0x04, 0x12
        /*0032*/ 	.short	(.L_9 - .L_8)
	.align		4
.L_8:
        /*0034*/ 	.word	index@(_Z11kMatrixMul1ILi32EEvPfS0_iiS0_ii)
        /*0038*/ 	.word	0x00000000


	//----- nvinfo : EIATTR_MIN_STACK_SIZE
	.align		4
.L_9:
        /*003c*/ 	.byte	0x04, 0x12
        /*003e*/ 	.short	(.L_11 - .L_10)
	.align		4
.L_10:
        /*0040*/ 	.word	index@(_Z11kMatrixMul0PfS_iiS_ii)
        /*0044*/ 	.word	0x00000000
.L_11:


//--------------------- .nv.compat                --------------------------
	.section	.nv.compat,"",@"SHT_CUDA_COMPAT_INFO"
	.align	4
        /*0000*/ 	.byte	0x02, 0x09, 0x00, 0x00, 0x02, 0x02, 0x01, 0x00, 0x02, 0x05, 0x05, 0x00, 0x03, 0x07, 0x01, 0x01
        /*0010*/ 	.byte	0x02, 0x03, 0x00, 0x00, 0x02, 0x06, 0x01, 0x00, 0x04, 0x0b, 0x08, 0x00, 0x09, 0x00, 0x00, 0x00
        /*0020*/ 	.byte	0x00, 0x00, 0x00, 0x00


//--------------------- .nv.info._Z11kMatrixMul1ILi32EEvPfS0_iiS0_ii --------------------------
	.section	.nv.info._Z11kMatrixMul1ILi32EEvPfS0_iiS0_ii,"",@"SHT_CUDA_INFO"
	.sectionflags	@""
	.align	4


	//----- nvinfo : EIATTR_CUDA_API_VERSION
	.align		4
        /*0000*/ 	.byte	0x04, 0x37
        /*0002*/ 	.short	(.L_13 - .L_12)
.L_12:
        /*0004*/ 	.word	0x00000082


	//----- nvinfo : EIATTR_KPARAM_INFO
	.align		4
.L_13:
        /*0008*/ 	.byte	0x04, 0x17
        /*000a*/ 	.short	(.L_15 - .L_14)
.L_14:
        /*000c*/ 	.word	0x00000000
        /*0010*/ 	.short	0x0006
        /*0012*/ 	.short	0x0024
        /*0014*/ 	.byte	0x00, 0xf0, 0x11, 0x00


	//----- nvinfo : EIATTR_KPARAM_INFO
	.align		4
.L_15:
        /*0018*/ 	.byte	0x04, 0x17
        /*001a*/ 	.short	(.L_17 - .L_16)
.L_16:
        /*001c*/ 	.word	0x00000000
        /*0020*/ 	.short	0x0005
        /*0022*/ 	.short	0x0020
        /*0024*/ 	.byte	0x00, 0xf0, 0x11, 0x00


	//----- nvinfo : EIATTR_KPARAM_INFO
	.align		4
.L_17:
        /*0028*/ 	.byte	0x04, 0x17
        /*002a*/ 	.short	(.L_19 - .L_18)
.L_18:
        /*002c*/ 	.word	0x00000000
        /*0030*/ 	.short	0x0004
        /*0032*/ 	.short	0x0018
        /*0034*/ 	.byte	0x00, 0xf5, 0x21, 0x00


	//----- nvinfo : EIATTR_KPARAM_INFO
	.align		4
.L_19:
        /*0038*/ 	.byte	0x04, 0x17
        /*003a*/ 	.short	(.L_21 - .L_20)
.L_20:
        /*003c*/ 	.word	0x00000000
        /*0040*/ 	.short	0x0003
        /*0042*/ 	.short	0x0014
        /*0044*/ 	.byte	0x00, 0xf0, 0x11, 0x00


	//----- nvinfo : EIATTR_KPARAM_INFO
	.align		4
.L_21:
        /*0048*/ 	.byte	0x04, 0x17
        /*004a*/ 	.short	(.L_23 - .L_22)
.L_22:
        /*004c*/ 	.word	0x00000000
        /*0050*/ 	.short	0x0002
        /*0052*/ 	.short	0x0010
        /*0054*/ 	.byte	0x00, 0xf0, 0x11, 0x00


	//----- nvinfo : EIATTR_KPARAM_INFO
	.align		4
.L_23:
        /*0058*/ 	.byte	0x04, 0x17
        /*005a*/ 	.short	(.L_25 - .L_24)
.L_24:
        /*005c*/ 	.word	0x00000000
        /*0060*/ 	.short	0x0001
        /*0062*/ 	.short	0x0008
        /*0064*/ 	.byte	0x00, 0xf5, 0x21, 0x00


	//----- nvinfo : EIATTR_KPARAM_INFO
	.align		4
.L_25:
        /*0068*/ 	.byte	0x04, 0x17
        /*006a*/ 	.short	(.L_27 - .L_26)
.L_26:
        /*006c*/ 	.word	0x00000000
        /*0070*/ 	.short	0x0000
        /*0072*/ 	.short	0x0000
        /*0074*/ 	.byte	0x00, 0xf5, 0x21, 0x00


	//----- nvinfo : EIATTR_SPARSE_MMA_MASK
	.align		4
.L_27:
        /*0078*/ 	.byte	0x03, 0x50
        /*007a*/ 	.short	0x0000


	//----- nvinfo : EIATTR_MAXREG_COUNT
	.align		4
        /*007c*/ 	.byte	0x03, 0x1b
        /*007e*/ 	.short	0x00ff


	//----- nvinfo : EIATTR_NUM_BARRIERS
	.align		4
        /*0080*/ 	.byte	0x02, 0x4c
        /*0082*/ 	.byte	0x01
	.zero		1


	//----- nvinfo : EIATTR_MERCURY_ISA_VERSION
	.align		4
        /*0084*/ 	.byte	0x03, 0x5f
        /*0086*/ 	.short	0x0101


	//----- nvinfo : EIATTR_UNUSED_LOAD_BYTE_OFFSET
	.align		4
        /*0088*/ 	.byte	0x04, 0x44
        /*008a*/ 	.short	(.L_29 - .L_28)


	//   ....[0]....
.L_28:
        /*008c*/ 	.word	0x00000980
        /*0090*/ 	.word	0x00000fff


	//----- nvinfo : EIATTR_VRC_CTA_INIT_COUNT
	.align		4
.L_29:
        /*0094*/ 	.byte	0x02, 0x4a
	.zero		1
	.zero		1


	//----- nvinfo : EIATTR_EXIT_INSTR_OFFSETS
	.align		4
        /*0098*/ 	.byte	0x04, 0x1c
        /*009a*/ 	.short	(.L_31 - .L_30)


	//   ....[0]....
.L_30:
        /*009c*/ 	.word	0x00000ab0


	//----- nvinfo : EIATTR_CBANK_PARAM_SIZE
	.align		4
.L_31:
        /*00a0*/ 	.byte	0x03, 0x19
        /*00a2*/ 	.short	0x0028


	//----- nvinfo : EIATTR_PARAM_CBANK
	.align		4
        /*00a4*/ 	.byte	0x04, 0x0a
        /*00a6*/ 	.short	(.L_33 - .L_32)
	.align		4
.L_32:
        /*00a8*/ 	.word	index@(.nv.constant0._Z11kMatrixMul1ILi32EEvPfS0_iiS0_ii)
        /*00ac*/ 	.short	0x0380
        /*00ae*/ 	.short	0x0028


	//----- nvinfo : EIATTR_SW_WAR
	.align		4
.L_33:
        /*00b0*/ 	.byte	0x04, 0x36
        /*00b2*/ 	.short	(.L_35 - .L_34)
.L_34:
        /*00b4*/ 	.word	0x00000008
.L_35:


//--------------------- .nv.info._Z11kMatrixMul0PfS_iiS_ii --------------------------
	.section	.nv.info._Z11kMatrixMul0PfS_iiS_ii,"",@"SHT_CUDA_INFO"
	.sectionflags	@""
	.align	4


	//----- nvinfo : EIATTR_CUDA_API_VERSION
	.align		4
        /*0000*/ 	.byte	0x04, 0x37
        /*0002*/ 	.short	(.L_37 - .L_36)
.L_36:
        /*0004*/ 	.word	0x00000082


	//----- nvinfo : EIATTR_KPARAM_INFO
	.align		4
.L_37:
        /*0008*/ 	.byte	0x04, 0x17
        /*000a*/ 	.short	(.L_39 - .L_38)
.L_38:
        /*000c*/ 	.word	0x00000000
        /*0010*/ 	.short	0x0006
        /*0012*/ 	.short	0x0024
        /*0014*/ 	.byte	0x00, 0xf0, 0x11, 0x00


	//----- nvinfo : EIATTR_KPARAM_INFO
	.align		4
.L_39:
        /*0018*/ 	.byte	0x04, 0x17
        /*001a*/ 	.short	(.L_41 - .L_40)
.L_40:
        /*001c*/ 	.word	0x00000000
        /*0020*/ 	.short	0x0005
        /*0022*/ 	.short	0x0020
        /*0024*/ 	.byte	0x00, 0xf0, 0x11, 0x00


	//----- nvinfo : EIATTR_KPARAM_INFO
	.align		4
.L_41:
        /*0028*/ 	.byte	0x04, 0x17
        /*002a*/ 	.short	(.L_43 - .L_42)
.L_42:
        /*002c*/ 	.word	0x00000000
        /*0030*/ 	.short	0x0004
        /*0032*/ 	.short	0x0018
        /*0034*/ 	.byte	0x00, 0xf5, 0x21, 0x00


	//----- nvinfo : EIATTR_KPARAM_INFO
	.align		4
.L_43:
        /*0038*/ 	.byte	0x04, 0x17
        /*003a*/ 	.short	(.L_45 - .L_44)
.L_44:
        /*003c*/ 	.word	0x00000000
        /*0040*/ 	.short	0x0003
        /*0042*/ 	.short	0x0014
        /*0044*/ 	.byte	0x00, 0xf0, 0x11, 0x00


	//----- nvinfo : EIATTR_KPARAM_INFO
	.align		4
.L_45:
        /*0048*/ 	.byte	0x04, 0x17
        /*004a*/ 	.short	(.L_47 - .L_46)
.L_46:
        /*004c*/ 	.word	0x00000000
        /*0050*/ 	.short	0x0002
        /*0052*/ 	.short	0x0010
        /*0054*/ 	.byte	0x00, 0xf0, 0x11, 0x00


	//----- nvinfo : EIATTR_KPARAM_INFO
	.align		4
.L_47:
        /*0058*/ 	.byte	0x04, 0x17
        /*005a*/ 	.short	(.L_49 - .L_48)
.L_48:
        /*005c*/ 	.word	0x00000000
        /*0060*/ 	.short	0x0001
        /*0062*/ 	.short	0x0008
        /*0064*/ 	.byte	0x00, 0xf5, 0x21, 0x00


	//----- nvinfo : EIATTR_KPARAM_INFO
	.align		4
.L_49:
        /*0068*/ 	.byte	0x04, 0x17
        /*006a*/ 	.short	(.L_51 - .L_50)
.L_50:
        /*006c*/ 	.word	0x00000000
        /*0070*/ 	.short	0x0000
        /*0072*/ 	.short	0x0000
        /*0074*/ 	.byte	0x00, 0xf5, 0x21, 0x00


	//----- nvinfo : EIATTR_SPARSE_MMA_MASK
	.align		4
.L_51:
        /*0078*/ 	.byte	0x03, 0x50
        /*007a*/ 	.short	0x0000


	//----- nvinfo : EIATTR_MAXREG_COUNT
	.align		4
        /*007c*/ 	.byte	0x03, 0x1b
        /*007e*/ 	.short	0x00ff


	//----- nvinfo : EIATTR_MERCURY_ISA_VERSION
	.align		4
        /*0080*/ 	.byte	0x03, 0x5f
        /*0082*/ 	.short	0x0101


	//----- nvinfo : EIATTR_VRC_CTA_INIT_COUNT
	.align		4
        /*0084*/ 	.byte	0x02, 0x4a
	.zero		1
	.zero		1


	//----- nvinfo : EIATTR_EXIT_INSTR_OFFSETS
	.align		4
        /*0088*/ 	.byte	0x04, 0x1c
        /*008a*/ 	.short	(.L_53 - .L_52)


	//   ....[0]....
.L_52:
        /*008c*/ 	.word	0x000000d0


	//   ....[1]....
        /*0090*/ 	.word	0x000008f0


	//----- nvinfo : EIATTR_CBANK_PARAM_SIZE
	.align		4
.L_53:
        /*0094*/ 	.byte	0x03, 0x19
        /*0096*/ 	.short	0x0028


	//----- nvinfo : EIATTR_PARAM_CBANK
	.align		4
        /*0098*/ 	.byte	0x04, 0x0a
        /*009a*/ 	.short	(.L_55 - .L_54)
	.align		4
.L_54:
        /*009c*/ 	.word	index@(.nv.constant0._Z11kMatrixMul0PfS_iiS_ii)
        /*00a0*/ 	.short	0x0380
        /*00a2*/ 	.short	0x0028


	//----- nvinfo : EIATTR_SW_WAR
	.align		4
.L_55:
        /*00a4*/ 	.byte	0x04, 0x36
        /*00a6*/ 	.short	(.L_57 - .L_56)
.L_56:
        /*00a8*/ 	.word	0x00000008
.L_57:


//--------------------- .nv.callgraph             --------------------------
	.section	.nv.callgraph,"",@"SHT_CUDA_CALLGRAPH"
	.align	4
	.sectionentsize	8
	.align		4
        /*0000*/ 	.word	0x00000000
	.align		4
        /*0004*/ 	.word	0xffffffff
	.align		4
        /*0008*/ 	.word	0x00000000
	.align		4
        /*000c*/ 	.word	0xfffffffe
	.align		4
        /*0010*/ 	.word	0x00000000
	.align		4
        /*0014*/ 	.word	0xfffffffd
	.align		4
        /*0018*/ 	.word	0x00000000
	.align		4
        /*001c*/ 	.word	0xfffffffc


//--------------------- .text._Z11kMatrixMul1ILi32EEvPfS0_iiS0_ii --------------------------
	.section	.text._Z11kMatrixMul1ILi32EEvPfS0_iiS0_ii,"ax",@progbits
	.align	128
        .global         _Z11kMatrixMul1ILi32EEvPfS0_iiS0_ii
        .type           _Z11kMatrixMul1ILi32EEvPfS0_iiS0_ii,@function
        .size           _Z11kMatrixMul1ILi32EEvPfS0_iiS0_ii,(.L_x_13 - _Z11kMatrixMul1ILi32EEvPfS0_iiS0_ii)
        .other          _Z11kMatrixMul1ILi32EEvPfS0_iiS0_ii,@"STO_CUDA_ENTRY STV_DEFAULT"
_Z11kMatrixMul1ILi32EEvPfS0_iiS0_ii:
.text._Z11kMatrixMul1ILi32EEvPfS0_iiS0_ii:
[----:B------:R-:W-:Y:S08]  /*0000*/  LDC R1, c[0x0][0x37c] ;  /* 0x0000df00ff017b82 */ /* 0x000ff00000000800 */
[----:B------:R-:W0:Y:S01]  /*0010*/  S2UR UR4, SR_CTAID.Y ;  /* 0x00000000000479c3 */ /* 0x000e220000002600 */
[----:B------:R-:W0:Y:S01]  /*0020*/  LDCU UR10, c[0x0][0x364] ;  /* 0x00006c80ff0a77ac */ /* 0x000e220008000800 */
[----:B------:R-:W1:Y:S01]  /*0030*/  S2R R0, SR_TID.X ;  /* 0x0000000000007919 */ /* 0x000e620000002100 */
[----:B------:R-:W-:Y:S01]  /*0040*/  HFMA2 R27, -RZ, RZ, 0, 0 ;  /* 0x00000000ff1b7431 */ /* 0x000fe200000001ff */
[----:B------:R-:W2:Y:S01]  /*0050*/  LDCU UR11, c[0x0][0x394] ;  /* 0x00007280ff0b77ac */ /* 0x000ea20008000800 */
[----:B------:R-:W3:Y:S03]  /*0060*/  S2R R3, SR_TID.Y ;  /* 0x0000000000037919 */ /* 0x000ee60000002200 */
[----:B------:R-:W4:Y:S01]  /*0070*/  S2UR UR5, SR_CTAID.X ;  /* 0x00000000000579c3 */ /* 0x000f220000002500 */
[----:B------:R-:W1:Y:S07]  /*0080*/  LDCU.64 UR8, c[0x0][0x358] ;  /* 0x00006b00ff0877ac */ /* 0x000e6e0008000a00 */
[----:B------:R-:W4:Y:S01]  /*0090*/  LDC R2, c[0x0][0x360] ;  /* 0x0000d800ff027b82 */ /* 0x000f220000000800 */
[----:B0-----:R-:W-:-:S04]  /*00a0*/  UIMAD UR4, UR10, UR4, URZ ;  /* 0x000000040a0472a4 */ /* 0x001fc8000f8e02ff */
[----:B--2---:R-:W-:-:S04]  /*00b0*/  UIMAD UR6, UR4, UR11, URZ ;  /* 0x0000000b040672a4 */ /* 0x004fc8000f8e02ff */
[----:B------:R-:W-:Y:S01]  /*00c0*/  UISETP.GE.AND UP0, UPT, UR6, UR11, UPT ;  /* 0x0000000b0600728c */ /* 0x000fe2000bf06270 */
[----:B----4-:R-:W-:-:S08]  /*00d0*/  IMAD R21, R2, UR5, RZ ;  /* 0x0000000502157c24 */ /* 0x010fd0000f8e02ff */
[----:B-1-3--:R-:W-:Y:S05]  /*00e0*/  BRA.U UP0, `(.L_x_0) ;  /* 0x0000000900547547 */ /* 0x00afea000b800000 */
[----:B------:R-:W0:Y:S01]  /*00f0*/  S2UR UR7, SR_CgaCtaId ;  /* 0x00000000000779c3 */ /* 0x000e220000008800 */
[----:B------:R-:W1:Y:S01]  /*0100*/  LDCU UR12, c[0x0][0x3a4] ;  /* 0x00007480ff0c77ac */ /* 0x000e620008000800 */
[----:B------:R-:W-:Y:S01]  /*0110*/  MOV R20, UR6 ;  /* 0x0000000600147c02 */ /* 0x000fe20008000f00 */
[----:B------:R-:W-:Y:S01]  /*0120*/  IMAD R19, R3, UR11, R0 ;  /* 0x0000000b03137c24 */ /* 0x000fe2000f8e0200 */
[C---:B------:R-:W-:Y:S01]  /*0130*/  LOP3.LUT R7, R2.reuse, 0xf, RZ, 0xc0, !PT ;  /* 0x0000000f02077812 */ /* 0x040fe200078ec0ff */
[----:B------:R-:W-:Y:S01]  /*0140*/  UMOV UR5, 0x400 ;  /* 0x0000040000057882 */ /* 0x000fe20000000000 */
[C---:B------:R-:W-:Y:S01]  /*0150*/  LOP3.LUT R6, R2.reuse, 0x7, RZ, 0xc0, !PT ;  /* 0x0000000702067812 */ /* 0x040fe200078ec0ff */
[----:B------:R-:W-:Y:S01]  /*0160*/  UIADD3 UR6, UPT, UPT, UR5, 0x1000, URZ ;  /* 0x0000100005067890 */ /* 0x000fe2000fffe0ff */
[----:B------:R-:W-:Y:S02]  /*0170*/  LOP3.LUT R4, R2, 0x3, RZ, 0xc0, !PT ;  /* 0x0000000302047812 */ /* 0x000fe400078ec0ff */
[----:B------:R-:W-:-:S02]  /*0180*/  MOV R27, RZ ;  /* 0x000000ff001b7202 */ /* 0x000fc40000000f00 */
[----:B------:R-:W-:Y:S01]  /*0190*/  MOV R5, R21 ;  /* 0x0000001500057202 */ /* 0x000fe20000000f00 */
[----:B-1----:R-:W-:Y:S01]  /*01a0*/  IMAD R18, R3, UR12, R0 ;  /* 0x0000000c03127c24 */ /* 0x002fe2000f8e0200 */
[----:B0-----:R-:W-:Y:S02]  /*01b0*/  ULEA UR5, UR7, UR5, 0x18 ;  /* 0x0000000507057291 */ /* 0x001fe4000f8ec0ff */
[----:B------:R-:W-:-:S04]  /*01c0*/  ULEA UR6, UR7, UR6, 0x18 ;  /* 0x0000000607067291 */ /* 0x000fc8000f8ec0ff */
[----:B------:R-:W-:Y:S02]  /*01d0*/  LEA R17, R3, UR5, 0x7 ;  /* 0x0000000503117c11 */ /* 0x000fe4000f8e38ff */
[----:B------:R-:W-:-:S07]  /*01e0*/  LEA R16, R0, UR6, 0x2 ;  /* 0x0000000600107c11 */ /* 0x000fce000f8e10ff */
.L_x_6:
[----:B------:R-:W0:Y:S01]  /*01f0*/  LDC.64 R10, c[0x0][0x388] ;  /* 0x0000e200ff0a7b82 */ /* 0x000e220000000a00 */
[----:B------:R-:W-:Y:S01]  /*0200*/  IADD3 R13, PT, PT, R19, R20, RZ ;  /* 0x00000014130d7210 */ /* 0x000fe20007ffe0ff */
[----:B------:R-:W1:Y:S01]  /*0210*/  LDCU UR5, c[0x0][0x394] ;  /* 0x00007280ff0577ac */ /* 0x000e620008000800 */
[----:B------:R-:W-:-:S05]  /*0220*/  IADD3 R15, PT, PT, R18, R5, RZ ;  /* 0x00000005120f7210 */ /* 0x000fca0007ffe0ff */
[----:B------:R-:W2:Y:S01]  /*0230*/  LDC.64 R8, c[0x0][0x398] ;  /* 0x0000e600ff087b82 */ /* 0x000ea20000000a00 */
[----:B0-----:R-:W-:-:S06]  /*0240*/  IMAD.WIDE R10, R13, 0x4, R10 ;  /* 0x000000040d0a7825 */ /* 0x001fcc00078e020a */
[----:B------:R-:W3:Y:S01]  /*0250*/  LDG.E R10, desc[UR8][R10.64] ;  /* 0x000000080a0a7981 */ /* 0x000ee2000c1e1900 */
[----:B--2---:R-:W-:-:S06]  /*0260*/  IMAD.WIDE R8, R15, 0x4, R8 ;  /* 0x000000040f087825 */ /* 0x004fcc00078e0208 */
[----:B------:R-:W2:Y:S01]  /*0270*/  LDG.E R8, desc[UR8][R8.64] ;  /* 0x0000000808087981 */ /* 0x000ea2000c1e1900 */
[----:B------:R-:W-:Y:S02]  /*0280*/  ISETP.GE.U32.AND P1, PT, R2, 0x10, PT ;  /* 0x000000100200780c */ /* 0x000fe40003f26070 */
[----:B------:R-:W-:Y:S01]  /*0290*/  LEA R15, R3, UR6, 0x7 ;  /* 0x00000006030f7c11 */ /* 0x000fe2000f8e38ff */
[----:B------:R-:W-:Y:S01]  /*02a0*/  IMAD R13, R0, 0x4, R17 ;  /* 0x00000004000d7824 */ /* 0x000fe200078e0211 */
[----:B------:R-:W-:Y:S02]  /*02b0*/  IADD3 R20, PT, PT, R2, R20, RZ ;  /* 0x0000001402147210 */ /* 0x000fe40007ffe0ff */
[----:B------:R-:W-:Y:S02]  /*02c0*/  LEA R15, R0, R15, 0x2 ;  /* 0x0000000f000f7211 */ /* 0x000fe400078e10ff */
[----:B-1----:R-:W-:Y:S02]  /*02d0*/  ISETP.GE.AND P0, PT, R20, UR5, PT ;  /* 0x0000000514007c0c */ /* 0x002fe4000bf06270 */
[----:B------:R-:W-:Y:S01]  /*02e0*/  MOV R22, RZ ;  /* 0x000000ff00167202 */ /* 0x000fe20000000f00 */
[----:B---3--:R0:W-:Y:S04]  /*02f0*/  STS [R13], R10 ;  /* 0x0000000a0d007388 */ /* 0x0081e80000000800 */
[----:B--2---:R0:W-:Y:S01]  /*0300*/  STS [R15], R8 ;  /* 0x000000080f007388 */ /* 0x0041e20000000800 */
[----:B------:R-:W-:Y:S06]  /*0310*/  BAR.SYNC.DEFER_BLOCKING 0x0 ;  /* 0x0000000000007b1d */ /* 0x000fec0000010000 */
[----:B------:R-:W-:Y:S05]  /*0320*/  @!P1 BRA `(.L_x_1) ;  /* 0x0000000000d49947 */ /* 0x000fea0003800000 */
[----:B------:R-:W1:Y:S01]  /*0330*/  S2UR UR7, SR_CgaCtaId ;  /* 0x00000000000779c3 */ /* 0x000e620000008800 */
[----:B------:R-:W-:Y:S01]  /*0340*/  UMOV UR5, 0x400 ;  /* 0x0000040000057882 */ /* 0x000fe20000000000 */
[C---:B------:R-:W-:Y:S01]  /*0350*/  LOP3.LUT R23, R2.reuse, 0xfffffff0, RZ, 0xc0, !PT ;  /* 0xfffffff002177812 */ /* 0x040fe200078ec0ff */
[----:B------:R-:W-:Y:S01]  /*0360*/  UIADD3 UR6, UPT, UPT, UR5, 0x1000, URZ ;  /* 0x0000100005067890 */ /* 0x000fe2000fffe0ff */
[----:B------:R-:W-:Y:S02]  /*0370*/  LOP3.LUT R22, R2, 0x7f0, RZ, 0xc0, !PT ;  /* 0x000007f002167812 */ /* 0x000fe400078ec0ff */
[----:B------:R-:W-:Y:S01]  /*0380*/  IADD3 R23, PT, PT, -R23, RZ, RZ ;  /* 0x000000ff17177210 */ /* 0x000fe20007ffe1ff */
[----:B-1----:R-:W-:Y:S02]  /*0390*/  ULEA UR5, UR7, UR5, 0x18 ;  /* 0x0000000507057291 */ /* 0x002fe4000f8ec0ff */
[----:B------:R-:W-:-:S04]  /*03a0*/  ULEA UR6, UR7, UR6, 0x18 ;  /* 0x0000000607067291 */ /* 0x000fc8000f8ec0ff */
[----:B------:R-:W-:Y:S02]  /*03b0*/  LEA R17, R3, UR5, 0x7 ;  /* 0x0000000503117c11 */ /* 0x000fe4000f8e38ff */
[----:B------:R-:W-:-:S03]  /*03c0*/  LEA R16, R0, UR6, 0x2 ;  /* 0x0000000600107c11 */ /* 0x000fc6000f8e10ff */
[----:B------:R-:W-:Y:S01]  /*03d0*/  VIADD R24, R17, 0x20 ;  /* 0x0000002011187836 */ /* 0x000fe20000000000 */
[----:B------:R-:W-:-:S07]  /*03e0*/  IADD3 R25, PT, PT, R16, 0x400, RZ ;  /* 0x0000040010197810 */ /* 0x000fce0007ffe0ff */
.L_x_2:
[----:B0-----:R-:W-:Y:S01]  /*03f0*/  LDS R8, [R25+-0x400] ;  /* 0xfffc000019087984 */ /* 0x001fe20000000800 */
[----:B------:R-:W-:-:S03]  /*0400*/  IADD3 R23, PT, PT, R23, 0x10, RZ ;  /* 0x0000001017177810 */ /* 0x000fc60007ffe0ff */
[----:B------:R-:W0:Y:S01]  /*0410*/  LDS.128 R12, [R24+-0x20] ;  /* 0xffffe000180c7984 */ /* 0x000e220000000c00 */
[----:B------:R-:W-:-:S03]  /*0420*/  ISETP.NE.AND P1, PT, R23, RZ, PT ;  /* 0x000000ff1700720c */ /* 0x000fc60003f25270 */
[----:B------:R-:W1:Y:S04]  /*0430*/  LDS R9, [R25+-0x380] ;  /* 0xfffc800019097984 */ /* 0x000e680000000800 */
[----:B------:R-:W2:Y:S04]  /*0440*/  LDS R10, [R25+-0x300] ;  /* 0xfffd0000190a7984 */ /* 0x000ea80000000800 */
[----:B------:R-:W3:Y:S04]  /*0450*/  LDS R26, [R25+-0x280] ;  /* 0xfffd8000191a7984 */ /* 0x000ee80000000800 */
[----:B------:R-:W-:Y:S01]  /*0460*/  LDS R29, [R25+0x380] ;  /* 0x00038000191d7984 */ /* 0x000fe20000000800 */
[----:B0-----:R-:W-:-:S03]  /*0470*/  FFMA R8, R12, R8, R27 ;  /* 0x000000080c087223 */ /* 0x001fc6000000001b */
[----:B------:R-:W-:Y:S01]  /*0480*/  LDS R12, [R25+-0x100] ;  /* 0xffff0000190c7984 */ /* 0x000fe20000000800 */
[----:B-1----:R-:W-:-:S03]  /*0490*/  FFMA R9, R9, R13, R8 ;  /* 0x0000000d09097223 */ /* 0x002fc60000000008 */
[----:B------:R-:W-:Y:S01]  /*04a0*/  LDS R13, [R25+-0x200] ;  /* 0xfffe0000190d7984 */ /* 0x000fe20000000800 */
[----:B--2---:R-:W-:-:S03]  /*04b0*/  FFMA R27, R10, R14, R9 ;  /* 0x0000000e0a1b7223 */ /* 0x004fc60000000009 */
[----:B------:R-:W0:Y:S01]  /*04c0*/  LDS.128 R8, [R24+-0x10] ;  /* 0xfffff00018087984 */ /* 0x000e220000000c00 */
[----:B---3--:R-:W-:-:S03]  /*04d0*/  FFMA R15, R26, R15, R27 ;  /* 0x0000000f1a0f7223 */ /* 0x008fc6000000001b */
[----:B------:R-:W1:Y:S04]  /*04e0*/  LDS R27, [R25+-0x180] ;  /* 0xfffe8000191b7984 */ /* 0x000e680000000800 */
[----:B------:R-:W2:Y:S01]  /*04f0*/  LDS R26, [R25+-0x80] ;  /* 0xffff8000191a7984 */ /* 0x000ea20000000800 */
[----:B0-----:R-:W-:-:S04]  /*0500*/  FFMA R8, R8, R13, R15 ;  /* 0x0000000d08087223 */ /* 0x001fc8000000000f */
[----:B-1----:R-:W-:Y:S02]  /*0510*/  FFMA R27, R27, R9, R8 ;  /* 0x000000091b1b7223 */ /* 0x002fe40000000008 */
[----:B------:R-:W-:Y:S02]  /*0520*/  LDS R9, [R25] ;  /* 0x0000000019097984 */ /* 0x000fe40000000800 */
[----:B------:R-:W-:Y:S02]  /*0530*/  FFMA R27, R12, R10, R27 ;  /* 0x0000000a0c1b7223 */ /* 0x000fe4000000001b */
[----:B------:R-:W0:Y:S02]  /*0540*/  LDS.128 R12, [R24] ;  /* 0x00000000180c7984 */ /* 0x000e240000000c00 */
[----:B--2---:R-:W-:Y:S02]  /*0550*/  FFMA R11, R26, R11, R27 ;  /* 0x0000000b1a0b7223 */ /* 0x004fe4000000001b */
[----:B------:R-:W1:Y:S04]  /*0560*/  LDS R27, [R25+0x80] ;  /* 0x00008000191b7984 */ /* 0x000e680000000800 */
[----:B------:R-:W2:Y:S04]  /*0570*/  LDS R8, [R25+0x100] ;  /* 0x0001000019087984 */ /* 0x000ea80000000800 */
[----:B------:R-:W3:Y:S01]  /*0580*/  LDS R26, [R25+0x180] ;  /* 0x00018000191a7984 */ /* 0x000ee20000000800 */
[----:B0-----:R-:W-:-:S04]  /*0590*/  FFMA R12, R12, R9, R11 ;  /* 0x000000090c0c7223 */ /* 0x001fc8000000000b */
[----:B-1----:R-:W-:Y:S02]  /*05a0*/  FFMA R27, R27, R13, R12 ;  /* 0x0000000d1b1b7223 */ /* 0x002fe4000000000c */
[----:B------:R-:W-:Y:S02]  /*05b0*/  LDS R13, [R25+0x200] ;  /* 0x00020000190d7984 */ /* 0x000fe40000000800 */
[----:B--2---:R-:W-:Y:S02]  /*05c0*/  FFMA R27, R8, R14, R27 ;  /* 0x0000000e081b7223 */ /* 0x004fe4000000001b */
[----:B------:R0:W1:Y:S02]  /*05d0*/  LDS.128 R8, [R24+0x10] ;  /* 0x0000100018087984 */ /* 0x0000640000000c00 */
[----:B---3--:R-:W-:Y:S02]  /*05e0*/  FFMA R15, R26, R15, R27 ;  /* 0x0000000f1a0f7223 */ /* 0x008fe4000000001b */
[----:B------:R-:W2:Y:S04]  /*05f0*/  LDS R27, [R25+0x280] ;  /* 0x00028000191b7984 */ /* 0x000ea80000000800 */
[----:B------:R3:W4:Y:S01]  /*0600*/  LDS R12, [R25+0x300] ;  /* 0x00030000190c7984 */ /* 0x0007220000000800 */
[----:B0-----:R-:W-:-:S02]  /*0610*/  IADD3 R24, PT, PT, R24, 0x40, RZ ;  /* 0x0000004018187810 */ /* 0x001fc40007ffe0ff */
[----:B---3--:R-:W-:Y:S01]  /*0620*/  IADD3 R25, PT, PT, R25, 0x800, RZ ;  /* 0x0000080019197810 */ /* 0x008fe20007ffe0ff */
[----:B-1----:R-:W-:-:S04]  /*0630*/  FFMA R8, R8, R13, R15 ;  /* 0x0000000d08087223 */ /* 0x002fc8000000000f */
[----:B--2---:R-:W-:-:S04]  /*0640*/  FFMA R9, R27, R9, R8 ;  /* 0x000000091b097223 */ /* 0x004fc80000000008 */
[----:B----4-:R-:W-:-:S04]  /*0650*/  FFMA R10, R12, R10, R9 ;  /* 0x0000000a0c0a7223 */ /* 0x010fc80000000009 */
[----:B------:R-:W-:Y:S01]  /*0660*/  FFMA R27, R29, R11, R10 ;  /* 0x0000000b1d1b7223 */ /* 0x000fe2000000000a */
[----:B------:R-:W-:Y:S06]  /*0670*/  @P1 BRA `(.L_x_2) ;  /* 0xfffffffc005c1947 */ /* 0x000fec000383ffff */
.L_x_1:
[----:B------:R-:W-:-:S13]  /*0680*/  ISETP.NE.AND P1, PT, R7, RZ, PT ;  /* 0x000000ff0700720c */ /* 0x000fda0003f25270 */
[----:B------:R-:W-:Y:S05]  /*0690*/  @!P1 BRA `(.L_x_3) ;  /* 0x0000000000dc9947 */ /* 0x000fea0003800000 */
[----:B0-----:R-:W-:Y:S01]  /*06a0*/  VIADD R8, R7, 0xffffffff ;  /* 0xffffffff07087836 */ /* 0x001fe20000000000 */
[----:B------:R-:W-:-:S04]  /*06b0*/  ISETP.NE.AND P2, PT, R6, RZ, PT ;  /* 0x000000ff0600720c */ /* 0x000fc80003f45270 */
[----:B------:R-:W-:-:S13]  /*06c0*/  ISETP.GE.U32.AND P1, PT, R8, 0x7, PT ;  /* 0x000000070800780c */ /* 0x000fda0003f26070 */
[----:B------:R-:W-:Y:S05]  /*06d0*/  @!P1 BRA `(.L_x_4) ;  /* 0x0000000000549947 */ /* 0x000fea0003800000 */
[C---:B------:R-:W-:Y:S02]  /*06e0*/  LEA R23, R22.reuse, R16, 0x7 ;  /* 0x0000001016177211 */ /* 0x040fe400078e38ff */
[C---:B------:R-:W-:Y:S02]  /*06f0*/  LEA R24, R22.reuse, R17, 0x2 ;  /* 0x0000001116187211 */ /* 0x040fe400078e10ff */
[----:B------:R-:W-:Y:S01]  /*0700*/  IADD3 R22, PT, PT, R22, 0x8, RZ ;  /* 0x0000000816167810 */ /* 0x000fe20007ffe0ff */
[----:B------:R-:W-:Y:S04]  /*0710*/  LDS R12, [R23] ;  /* 0x00000000170c7984 */ /* 0x000fe80000000800 */
[----:B------:R-:W0:Y:S04]  /*0720*/  LDS.128 R8, [R24] ;  /* 0x0000000018087984 */ /* 0x000e280000000c00 */
[----:B------:R-:W1:Y:S04]  /*0730*/  LDS R13, [R23+0x80] ;  /* 0x00008000170d7984 */ /* 0x000e680000000800 */
[----:B------:R-:W2:Y:S04]  /*0740*/  LDS R25, [R23+0x100] ;  /* 0x0001000017197984 */ /* 0x000ea80000000800 */
[----:B------:R-:W-:Y:S01]  /*0750*/  LDS R29, [R23+0x380] ;  /* 0x00038000171d7984 */ /* 0x000fe20000000800 */
[----:B0-----:R-:W-:-:S03]  /*0760*/  FFMA R12, R8, R12, R27 ;  /* 0x0000000c080c7223 */ /* 0x001fc6000000001b */
[----:B------:R-:W0:Y:S01]  /*0770*/  LDS R8, [R23+0x180] ;  /* 0x0001800017087984 */ /* 0x000e220000000800 */
[----:B-1----:R-:W-:-:S03]  /*0780*/  FFMA R26, R13, R9, R12 ;  /* 0x000000090d1a7223 */ /* 0x002fc6000000000c */
[----:B------:R-:W-:Y:S01]  /*0790*/  LDS R9, [R23+0x200] ;  /* 0x0002000017097984 */ /* 0x000fe20000000800 */
[----:B--2---:R-:W-:-:S03]  /*07a0*/  FFMA R25, R25, R10, R26 ;  /* 0x0000000a19197223 */ /* 0x004fc6000000001a */
[----:B------:R-:W1:Y:S04]  /*07b0*/  LDS.128 R12, [R24+0x10] ;  /* 0x00001000180c7984 */ /* 0x000e680000000c00 */
[----:B------:R-:W2:Y:S04]  /*07c0*/  LDS R27, [R23+0x280] ;  /* 0x00028000171b7984 */ /* 0x000ea80000000800 */
[----:B------:R-:W3:Y:S01]  /*07d0*/  LDS R10, [R23+0x300] ;  /* 0x00030000170a7984 */ /* 0x000ee20000000800 */
[----:B0-----:R-:W-:-:S04]  /*07e0*/  FFMA R11, R8, R11, R25 ;  /* 0x0000000b080b7223 */ /* 0x001fc80000000019 */
[----:B-1----:R-:W-:-:S04]  /*07f0*/  FFMA R12, R12, R9, R11 ;  /* 0x000000090c0c7223 */ /* 0x002fc8000000000b */
[----:B--2---:R-:W-:-:S04]  /*0800*/  FFMA R13, R27, R13, R12 ;  /* 0x0000000d1b0d7223 */ /* 0x004fc8000000000c */
[----:B---3--:R-:W-:-:S04]  /*0810*/  FFMA R10, R10, R14, R13 ;  /* 0x0000000e0a0a7223 */ /* 0x008fc8000000000d */
[----:B------:R-:W-:-:S07]  /*0820*/  FFMA R27, R29, R15, R10 ;  /* 0x0000000f1d1b7223 */ /* 0x000fce000000000a */
.L_x_4:
[----:B------:R-:W-:Y:S05]  /*0830*/  @!P2 BRA `(.L_x_3) ;  /* 0x000000000074a947 */ /* 0x000fea0003800000 */
[----:B------:R-:W-:Y:S02]  /*0840*/  IADD3 R8, PT, PT, R6, -0x1, RZ ;  /* 0xffffffff06087810 */ /* 0x000fe40007ffe0ff */
[----:B------:R-:W-:Y:S02]  /*0850*/  ISETP.NE.AND P2, PT, R4, RZ, PT ;  /* 0x000000ff0400720c */ /* 0x000fe40003f45270 */
[----:B------:R-:W-:-:S13]  /*0860*/  ISETP.GE.U32.AND P1, PT, R8, 0x3, PT ;  /* 0x000000030800780c */ /* 0x000fda0003f26070 */
[----:B------:R-:W-:Y:S05]  /*0870*/  @!P1 BRA `(.L_x_5) ;  /* 0x0000000000309947 */ /* 0x000fea0003800000 */
[C---:B------:R-:W-:Y:S01]  /*0880*/  IMAD R8, R22.reuse, 0x4, R17 ;  /* 0x0000000416087824 */ /* 0x040fe200078e0211 */
[C---:B------:R-:W-:Y:S02]  /*0890*/  LEA R12, R22.reuse, R16, 0x7 ;  /* 0x00000010160c7211 */ /* 0x040fe400078e38ff */
[----:B------:R-:W-:-:S03]  /*08a0*/  IADD3 R22, PT, PT, R22, 0x4, RZ ;  /* 0x0000000416167810 */ /* 0x000fc60007ffe0ff */
[----:B------:R-:W-:Y:S04]  /*08b0*/  LDS R13, [R12] ;  /* 0x000000000c0d7984 */ /* 0x000fe80000000800 */
[----:B------:R-:W0:Y:S04]  /*08c0*/  LDS.128 R8, [R8] ;  /* 0x0000000008087984 */ /* 0x000e280000000c00 */
[----:B------:R-:W1:Y:S04]  /*08d0*/  LDS R15, [R12+0x80] ;  /* 0x000080000c0f7984 */ /* 0x000e680000000800 */
[----:B------:R-:W2:Y:S04]  /*08e0*/  LDS R24, [R12+0x100] ;  /* 0x000100000c187984 */ /* 0x000ea80000000800 */
[----:B------:R-:W3:Y:S01]  /*08f0*/  LDS R23, [R12+0x180] ;  /* 0x000180000c177984 */ /* 0x000ee20000000800 */
[----:B0-----:R-:W-:-:S04]  /*0900*/  FFMA R14, R8, R13, R27 ;  /* 0x0000000d080e7223 */ /* 0x001fc8000000001b */
[----:B-1----:R-:W-:-:S04]  /*0910*/  FFMA R9, R15, R9, R14 ;  /* 0x000000090f097223 */ /* 0x002fc8000000000e */
[----:B--2---:R-:W-:-:S04]  /*0920*/  FFMA R10, R24, R10, R9 ;  /* 0x0000000a180a7223 */ /* 0x004fc80000000009 */
[----:B---3--:R-:W-:-:S07]  /*0930*/  FFMA R27, R23, R11, R10 ;  /* 0x0000000b171b7223 */ /* 0x008fce000000000a */
.L_x_5:
[----:B------:R-:W-:Y:S05]  /*0940*/  @!P2 BRA `(.L_x_3) ;  /* 0x000000000030a947 */ /* 0x000fea0003800000 */
[C---:B------:R-:W-:Y:S02]  /*0950*/  LEA R8, R22.reuse, R17, 0x2 ;  /* 0x0000001116087211 */ /* 0x040fe400078e10ff */
[----:B------:R-:W-:Y:S02]  /*0960*/  LEA R22, R22, R16, 0x7 ;  /* 0x0000001016167211 */ /* 0x000fe400078e38ff */
[----:B------:R-:W-:Y:S02]  /*0970*/  ISETP.NE.AND P1, PT, R4, 0x1, PT ;  /* 0x000000010400780c */ /* 0x000fe40003f25270 */
[----:B------:R-:W-:Y:S04]  /*0980*/  LDS.128 R8, [R8] ;  /* 0x0000000008087984 */ /* 0x000fe80000000c00 */
[----:B------:R-:W0:Y:S02]  /*0990*/  LDS R12, [R22] ;  /* 0x00000000160c7984 */ /* 0x000e240000000800 */
[----:B0-----:R-:W-:-:S05]  /*09a0*/  FFMA R27, R8, R12, R27 ;  /* 0x0000000c081b7223 */ /* 0x001fca000000001b */
[----:B------:R-:W-:Y:S05]  /*09b0*/  @!P1 BRA `(.L_x_3) ;  /* 0x0000000000149947 */ /* 0x000fea0003800000 */
[----:B------:R-:W-:Y:S01]  /*09c0*/  ISETP.NE.AND P1, PT, R4, 0x2, PT ;  /* 0x000000020400780c */ /* 0x000fe20003f25270 */
[----:B------:R-:W0:-:S12]  /*09d0*/  LDS R8, [R22+0x80] ;  /* 0x0000800016087984 */ /* 0x000e180000000800 */
[----:B------:R-:W1:Y:S01]  /*09e0*/  @P1 LDS R12, [R22+0x100] ;  /* 0x00010000160c1984 */ /* 0x000e620000000800 */
[----:B0-----:R-:W-:-:S04]  /*09f0*/  FFMA R27, R8, R9, R27 ;  /* 0x00000009081b7223 */ /* 0x001fc8000000001b */
[----:B-1----:R-:W-:-:S07]  /*0a00*/  @P1 FFMA R27, R12, R10, R27 ;  /* 0x0000000a0c1b1223 */ /* 0x002fce000000001b */
.L_x_3:
[----:B0-----:R-:W0:Y:S02]  /*0a10*/  LDC R8, c[0x0][0x3a4] ;  /* 0x0000e900ff087b82 */ /* 0x001e240000000800 */
[----:B0-----:R-:W-:Y:S01]  /*0a20*/  IMAD R5, R8, UR10, R5 ;  /* 0x0000000a08057c24 */ /* 0x001fe2000f8e0205 */
[----:B------:R-:W-:Y:S06]  /*0a30*/  @!P0 BRA `(.L_x_6) ;  /* 0xfffffff400ec8947 */ /* 0x000fec000383ffff */
.L_x_0:
[----:B------:R-:W0:Y:S01]  /*0a40*/  LDC.64 R4, c[0x0][0x380] ;  /* 0x0000e000ff047b82 */ /* 0x000e220000000a00 */
[----:B------:R-:W1:Y:S01]  /*0a50*/  LDCU UR5, c[0x0][0x3a4] ;  /* 0x00007480ff0577ac */ /* 0x000e620008000800 */
[----:B------:R-:W-:Y:S02]  /*0a60*/  IADD3 R0, PT, PT, R21, R0, RZ ;  /* 0x0000000015007210 */ /* 0x000fe40007ffe0ff */
[----:B------:R-:W-:-:S05]  /*0a70*/  IADD3 R3, PT, PT, R3, UR4, RZ ;  /* 0x0000000403037c10 */ /* 0x000fca000fffe0ff */
[----:B-1----:R-:W-:-:S04]  /*0a80*/  IMAD R3, R3, UR5, R0 ;  /* 0x0000000503037c24 */ /* 0x002fc8000f8e0200 */
[----:B0-----:R-:W-:-:S05]  /*0a90*/  IMAD.WIDE.U32 R2, R3, 0x4, R4 ;  /* 0x0000000403027825 */ /* 0x001fca00078e0004 */
[----:B------:R-:W-:Y:S01]  /*0aa0*/  STG.E desc[UR8][R2.64], R27 ;  /* 0x0000001b02007986 */ /* 0x000fe2000c101908 */
[----:B------:R-:W-:Y:S05]  /*0ab0*/  EXIT ;  /* 0x000000000000794d */ /* 0x000fea0003800000 */
.L_x_7:
[----:B------:R-:W-:-:S00]  /*0ac0*/  BRA `(.L_x_7) ;  /* 0xfffffffc00fc7947 */ /* 0x000fc0000383ffff */
[----:B------:R-:W-:-:S00]  /*0ad0*/  NOP ;  /* 0x0000000000007918 */ /* 0x000fc00000000000 */
        /* <DEDUP_REMOVED lines=10> */
.L_x_13:


//--------------------- .text._Z11kMatrixMul0PfS_iiS_ii --------------------------
	.section	.text._Z11kMatrixMul0PfS_iiS_ii,"ax",@progbits
	.align	128
        .global         _Z11kMatrixMul0PfS_iiS_ii
        .type           _Z11kMatrixMul0PfS_iiS_ii,@function
        .size           _Z11kMatrixMul0PfS_iiS_ii,(.L_x_14 - _Z11kMatrixMul0PfS_iiS_ii)
        .other          _Z11kMatrixMul0PfS_iiS_ii,@"STO_CUDA_ENTRY STV_DEFAULT"
_Z11kMatrixMul0PfS_iiS_ii:
.text._Z11kMatrixMul0PfS_iiS_ii:
[----:B------:R-:W-:Y:S01]  /*0000*/  LDC R1, c[0x0][0x37c] ;  /* 0x0000df00ff017b82 */ /* 0x000fe20000000800 */
[----:B------:R-:W0:Y:S01]  /*0010*/  S2R R0, SR_CTAID.Y ;  /* 0x0000000000007919 */ /* 0x000e220000002600 */
[----:B------:R-:W1:Y:S06]  /*0020*/  LDCU UR4, c[0x0][0x360] ;  /* 0x00006c00ff0477ac */ /* 0x000e6c0008000800 */
[----:B------:R-:W2:Y:S01]  /*0030*/  LDC R17, c[0x0][0x3a4] ;  /* 0x0000e900ff117b82 */ /* 0x000ea20000000800 */
[----:B------:R-:W0:Y:S01]  /*0040*/  S2R R5, SR_TID.Y ;  /* 0x0000000000057919 */ /* 0x000e220000002200 */
[----:B------:R-:W0:Y:S01]  /*0050*/  LDCU UR5, c[0x0][0x364] ;  /* 0x00006c80ff0577ac */ /* 0x000e220008000800 */
[----:B------:R-:W1:Y:S01]  /*0060*/  S2R R16, SR_CTAID.X ;  /* 0x0000000000107919 */ /* 0x000e620000002500 */
[----:B------:R-:W3:Y:S01]  /*0070*/  LDCU UR6, c[0x0][0x390] ;  /* 0x00007200ff0677ac */ /* 0x000ee20008000800 */
[----:B------:R-:W1:Y:S01]  /*0080*/  S2R R3, SR_TID.X ;  /* 0x0000000000037919 */ /* 0x000e620000002100 */
[----:B0-----:R-:W-:-:S05]  /*0090*/  IMAD R0, R0, UR5, R5 ;  /* 0x0000000500007c24 */ /* 0x001fca000f8e0205 */
[----:B---3--:R-:W-:Y:S01]  /*00a0*/  ISETP.GE.AND P0, PT, R0, UR6, PT ;  /* 0x0000000600007c0c */ /* 0x008fe2000bf06270 */
[----:B-1----:R-:W-:-:S05]  /*00b0*/  IMAD R16, R16, UR4, R3 ;  /* 0x0000000410107c24 */ /* 0x002fca000f8e0203 */
[----:B--2---:R-:W-:-:S13]  /*00c0*/  ISETP.GE.OR P0, PT, R16, R17, P0 ;  /* 0x000000111000720c */ /* 0x004fda0000706670 */
[----:B------:R-:W-:Y:S05]  /*00d0*/  @P0 EXIT ;  /* 0x000000000000094d */ /* 0x000fea0003800000 */
[----:B------:R-:W0:Y:S01]  /*00e0*/  LDC R19, c[0x0][0x394] ;  /* 0x0000e500ff137b82 */ /* 0x000e220000000800 */
[----:B------:R-:W1:Y:S01]  /*00f0*/  LDCU.64 UR4, c[0x0][0x358] ;  /* 0x00006b00ff0477ac */ /* 0x000e620008000a00 */
[----:B------:R-:W-:Y:S01]  /*0100*/  HFMA2 R24, -RZ, RZ, 0, 0 ;  /* 0x00000000ff187431 */ /* 0x000fe200000001ff */
[----:B0-----:R-:W-:-:S13]  /*0110*/  ISETP.GE.AND P0, PT, R19, 0x1, PT ;  /* 0x000000011300780c */ /* 0x001fda0003f06270 */
[----:B-1----:R-:W-:Y:S05]  /*0120*/  @!P0 BRA `(.L_x_8) ;  /* 0x0000000400e08947 */ /* 0x002fea0003800000 */
[C---:B------:R-:W-:Y:S01]  /*0130*/  ISETP.GE.U32.AND P1, PT, R19.reuse, 0x8, PT ;  /* 0x000000081300780c */ /* 0x040fe20003f26070 */
[----:B------:R-:W-:Y:S01]  /*0140*/  IMAD R20, R0, R19, RZ ;  /* 0x0000001300147224 */ /* 0x000fe200078e02ff */
[----:B------:R-:W-:Y:S02]  /*0150*/  LOP3.LUT R27, R19, 0x7, RZ, 0xc0, !PT ;  /* 0x00000007131b7812 */ /* 0x000fe400078ec0ff */
[----:B------:R-:W-:Y:S02]  /*0160*/  MOV R24, RZ ;  /* 0x000000ff00187202 */ /* 0x000fe40000000f00 */
[----:B------:R-:W-:Y:S02]  /*0170*/  ISETP.NE.AND P0, PT, R27, RZ, PT ;  /* 0x000000ff1b00720c */ /* 0x000fe40003f05270 */
[----:B------:R-:W-:-:S05]  /*0180*/  MOV R21, RZ ;  /* 0x000000ff00157202 */ /* 0x000fca0000000f00 */
[----:B------:R-:W-:Y:S06]  /*0190*/  @!P1 BRA `(.L_x_9) ;  /* 0x0000000000c49947 */ /* 0x000fec0003800000 */
[----:B------:R-:W0:Y:S01]  /*01a0*/  LDC.64 R2, c[0x0][0x388] ;  /* 0x0000e200ff027b82 */ /* 0x000e220000000a00 */
[----:B------:R-:W-:Y:S02]  /*01b0*/  LOP3.LUT R21, R19, 0x7ffffff8, RZ, 0xc0, !PT ;  /* 0x7ffffff813157812 */ /* 0x000fe400078ec0ff */
[----:B------:R-:W-:Y:S02]  /*01c0*/  MOV R24, RZ ;  /* 0x000000ff00187202 */ /* 0x000fe40000000f00 */
[----:B------:R-:W-:Y:S02]  /*01d0*/  MOV R18, R16 ;  /* 0x0000001000127202 */ /* 0x000fe40000000f00 */
[----:B------:R-:W-:Y:S01]  /*01e0*/  IADD3 R22, PT, PT, -R21, RZ, RZ ;  /* 0x000000ff15167210 */ /* 0x000fe20007ffe1ff */
[----:B0-----:R-:W-:-:S03]  /*01f0*/  IMAD.WIDE.U32 R2, R20, 0x4, R2 ;  /* 0x0000000414027825 */ /* 0x001fc600078e0002 */
[----:B------:R-:W-:-:S04]  /*0200*/  IADD3 R4, P1, PT, R2, 0x10, RZ ;  /* 0x0000001002047810 */ /* 0x000fc80007f3e0ff */
[----:B------:R-:W-:-:S09]  /*0210*/  IADD3.X R5, PT, PT, RZ, R3, RZ, P1, !PT ;  /* 0x00000003ff057210 */ /* 0x000fd20000ffe4ff */
.L_x_10:
[----:B------:R-:W0:Y:S01]  /*0220*/  LDC.64 R14, c[0x0][0x398] ;  /* 0x0000e600ff0e7b82 */ /* 0x000e220000000a00 */
[----:B------:R-:W-:Y:S02]  /*0230*/  MOV R2, R4 ;  /* 0x0000000400027202 */ /* 0x000fe40000000f00 */
[----:B------:R-:W-:-:S05]  /*0240*/  MOV R3, R5 ;  /* 0x0000000500037202 */ /* 0x000fca0000000f00 */
[----:B------:R-:W2:Y:S04]  /*0250*/  LDG.E R25, desc[UR4][R2.64+-0x10] ;  /* 0xfffff00402197981 */ /* 0x000ea8000c1e1900 */
[----:B------:R-:W3:Y:S04]  /*0260*/  LDG.E R23, desc[UR4][R2.64+-0xc] ;  /* 0xfffff40402177981 */ /* 0x000ee8000c1e1900 */
[----:B------:R-:W4:Y:S04]  /*0270*/  LDG.E R29, desc[UR4][R2.64+-0x8] ;  /* 0xfffff804021d7981 */ /* 0x000f28000c1e1900 */
[----:B------:R-:W5:Y:S01]  /*0280*/  LDG.E R28, desc[UR4][R2.64+-0x4] ;  /* 0xfffffc04021c7981 */ /* 0x000f62000c1e1900 */
[----:B0-----:R-:W-:-:S05]  /*0290*/  IMAD.WIDE R14, R18, 0x4, R14 ;  /* 0x00000004120e7825 */ /* 0x001fca00078e020e */
[----:B------:R0:W2:Y:S01]  /*02a0*/  LDG.E R26, desc[UR4][R14.64] ;  /* 0x000000040e1a7981 */ /* 0x0000a2000c1e1900 */
[----:B------:R-:W-:-:S04]  /*02b0*/  IMAD.WIDE R12, R17, 0x4, R14 ;  /* 0x00000004110c7825 */ /* 0x000fc800078e020e */
[C---:B------:R-:W-:Y:S02]  /*02c0*/  IMAD.WIDE R4, R17.reuse, 0x4, R12 ;  /* 0x0000000411047825 */ /* 0x040fe400078e020c */
[----:B------:R-:W3:Y:S02]  /*02d0*/  LDG.E R12, desc[UR4][R12.64] ;  /* 0x000000040c0c7981 */ /* 0x000ee4000c1e1900 */
[C---:B------:R-:W-:Y:S02]  /*02e0*/  IMAD.WIDE R8, R17.reuse, 0x4, R4 ;  /* 0x0000000411087825 */ /* 0x040fe400078e0204 */
[----:B------:R-:W4:Y:S02]  /*02f0*/  LDG.E R4, desc[UR4][R4.64] ;  /* 0x0000000404047981 */ /* 0x000f24000c1e1900 */
[C---:B------:R-:W-:Y:S02]  /*0300*/  IMAD.WIDE R6, R17.reuse, 0x4, R8 ;  /* 0x0000000411067825 */ /* 0x040fe400078e0208 */
[----:B------:R-:W5:Y:S02]  /*0310*/  LDG.E R8, desc[UR4][R8.64] ;  /* 0x0000000408087981 */ /* 0x000f64000c1e1900 */
[----:B------:R-:W-:-:S02]  /*0320*/  IMAD.WIDE R10, R17, 0x4, R6 ;  /* 0x00000004110a7825 */ /* 0x000fc400078e0206 */
[----:B------:R-:W5:Y:S04]  /*0330*/  LDG.E R5, desc[UR4][R2.64] ;  /* 0x0000000402057981 */ /* 0x000f68000c1e1900 */
[----:B------:R-:W5:Y:S01]  /*0340*/  LDG.E R6, desc[UR4][R6.64] ;  /* 0x0000000406067981 */ /* 0x000f62000c1e1900 */
[----:B0-----:R-:W-:-:S03]  /*0350*/  IMAD.WIDE R14, R17, 0x4, R10 ;  /* 0x00000004110e7825 */ /* 0x001fc600078e020a */
[----:B------:R-:W5:Y:S04]  /*0360*/  LDG.E R10, desc[UR4][R10.64] ;  /* 0x000000040a0a7981 */ /* 0x000f68000c1e1900 */
[----:B------:R-:W5:Y:S04]  /*0370*/  LDG.E R13, desc[UR4][R14.64] ;  /* 0x000000040e0d7981 */ /* 0x000f68000c1e1900 */
[----:B------:R-:W5:Y:S04]  /*0380*/  LDG.E R7, desc[UR4][R2.64+0x4] ;  /* 0x0000040402077981 */ /* 0x000f68000c1e1900 */
[----:B------:R-:W5:Y:S01]  /*0390*/  LDG.E R9, desc[UR4][R2.64+0xc] ;  /* 0x00000c0402097981 */ /* 0x000f62000c1e1900 */
[----:B--2---:R-:W-:Y:S01]  /*03a0*/  FFMA R26, R25, R26, R24 ;  /* 0x0000001a191a7223 */ /* 0x004fe20000000018 */
[----:B------:R-:W-:-:S02]  /*03b0*/  IMAD.WIDE R24, R17, 0x4, R14 ;  /* 0x0000000411187825 */ /* 0x000fc400078e020e */
[----:B------:R-:W2:Y:S04]  /*03c0*/  LDG.E R14, desc[UR4][R2.64+0x8] ;  /* 0x00000804020e7981 */ /* 0x000ea8000c1e1900 */
[----:B------:R-:W2:Y:S01]  /*03d0*/  LDG.E R24, desc[UR4][R24.64] ;  /* 0x0000000418187981 */ /* 0x000ea2000c1e1900 */
[----:B---3--:R-:W-:Y:S01]  /*03e0*/  FFMA R12, R23, R12, R26 ;  /* 0x0000000c170c7223 */ /* 0x008fe2000000001a */
[----:B------:R-:W-:-:S03]  /*03f0*/  IADD3 R22, PT, PT, R22, 0x8, RZ ;  /* 0x0000000816167810 */ /* 0x000fc60007ffe0ff */
[----:B----4-:R-:W-:Y:S01]  /*0400*/  FFMA R29, R29, R4, R12 ;  /* 0x000000041d1d7223 */ /* 0x010fe2000000000c */
[----:B------:R-:W-:-:S03]  /*0410*/  ISETP.NE.AND P1, PT, R22, RZ, PT ;  /* 0x000000ff1600720c */ /* 0x000fc60003f25270 */
[----:B-----5:R-:W-:Y:S01]  /*0420*/  FFMA R8, R28, R8, R29 ;  /* 0x000000081c087223 */ /* 0x020fe2000000001d */
[----:B------:R-:W-:-:S03]  /*0430*/  IADD3 R4, P2, PT, R2, 0x20, RZ ;  /* 0x0000002002047810 */ /* 0x000fc60007f5e0ff */
[----:B------:R-:W-:Y:S01]  /*0440*/  FFMA R6, R5, R6, R8 ;  /* 0x0000000605067223 */ /* 0x000fe20000000008 */
[----:B------:R-:W-:Y:S02]  /*0450*/  IADD3.X R5, PT, PT, RZ, R3, RZ, P2, !PT ;  /* 0x00000003ff057210 */ /* 0x000fe400017fe4ff */
[----:B------:R-:W-:Y:S01]  /*0460*/  LEA R18, R17, R18, 0x3 ;  /* 0x0000001211127211 */ /* 0x000fe200078e18ff */
[----:B------:R-:W-:-:S04]  /*0470*/  FFMA R7, R7, R10, R6 ;  /* 0x0000000a07077223 */ /* 0x000fc80000000006 */
[----:B--2---:R-:W-:-:S04]  /*0480*/  FFMA R14, R14, R13, R7 ;  /* 0x0000000d0e0e7223 */ /* 0x004fc80000000007 */
[----:B------:R-:W-:Y:S01]  /*0490*/  FFMA R24, R9, R24, R14 ;  /* 0x0000001809187223 */ /* 0x000fe2000000000e */
[----:B------:R-:W-:Y:S06]  /*04a0*/  @P1 BRA `(.L_x_10) ;  /* 0xfffffffc005c1947 */ /* 0x000fec000383ffff */
.L_x_9:
[----:B------:R-:W-:Y:S05]  /*04b0*/  @!P0 BRA `(.L_x_8) ;  /* 0x0000000000fc8947 */ /* 0x000fea0003800000 */
[----:B------:R-:W-:Y:S02]  /*04c0*/  ISETP.GE.U32.AND P1, PT, R27, 0x4, PT ;  /* 0x000000041b00780c */ /* 0x000fe40003f26070 */
[----:B------:R-:W-:-:S04]  /*04d0*/  LOP3.LUT R14, R19, 0x3, RZ, 0xc0, !PT ;  /* 0x00000003130e7812 */ /* 0x000fc800078ec0ff */
[----:B------:R-:W-:-:S07]  /*04e0*/  ISETP.NE.AND P0, PT, R14, RZ, PT ;  /* 0x000000ff0e00720c */ /* 0x000fce0003f05270 */
[----:B------:R-:W-:Y:S06]  /*04f0*/  @!P1 BRA `(.L_x_11) ;  /* 0x00000000006c9947 */ /* 0x000fec0003800000 */
[----:B------:R-:W0:Y:S01]  /*0500*/  LDC.64 R4, c[0x0][0x398] ;  /* 0x0000e600ff047b82 */ /* 0x000e220000000a00 */
[----:B------:R-:W1:Y:S01]  /*0510*/  LDCU.64 UR6, c[0x0][0x388] ;  /* 0x00007100ff0677ac */ /* 0x000e620008000a00 */
[----:B------:R-:W-:Y:S01]  /*0520*/  IMAD R7, R21, R17, R16 ;  /* 0x0000001115077224 */ /* 0x000fe200078e0210 */
[CC--:B------:R-:W-:Y:S02]  /*0530*/  IADD3 R3, PT, PT, R20.reuse, R21.reuse, RZ ;  /* 0x0000001514037210 */ /* 0x0c0fe40007ffe0ff */
[----:B------:R-:W-:-:S03]  /*0540*/  IADD3 R8, P1, PT, R20, R21, RZ ;  /* 0x0000001514087210 */ /* 0x000fc60007f3e0ff */
[----:B------:R-:W2:Y:S01]  /*0550*/  LDC.64 R12, c[0x0][0x388] ;  /* 0x0000e200ff0c7b82 */ /* 0x000ea20000000a00 */
[----:B0-----:R-:W-:-:S04]  /*0560*/  IMAD.WIDE R4, R7, 0x4, R4 ;  /* 0x0000000407047825 */ /* 0x001fc800078e0204 */
[----:B------:R-:W-:Y:S02]  /*0570*/  IMAD.WIDE R6, R17, 0x4, R4 ;  /* 0x0000000411067825 */ /* 0x000fe400078e0204 */
[----:B------:R-:W3:Y:S02]  /*0580*/  LDG.E R4, desc[UR4][R4.64] ;  /* 0x0000000404047981 */ /* 0x000ee4000c1e1900 */
[----:B--2---:R-:W-:Y:S01]  /*0590*/  IMAD.WIDE.U32 R12, R3, 0x4, R12 ;  /* 0x00000004030c7825 */ /* 0x004fe200078e000c */
[----:B------:R-:W-:Y:S02]  /*05a0*/  IADD3.X R3, PT, PT, RZ, RZ, RZ, P1, !PT ;  /* 0x000000ffff037210 */ /* 0x000fe40000ffe4ff */
[----:B-1----:R-:W-:-:S03]  /*05b0*/  LEA R2, P1, R8, UR6, 0x2 ;  /* 0x0000000608027c11 */ /* 0x002fc6000f8210ff */
[----:B------:R-:W3:Y:S01]  /*05c0*/  LDG.E R13, desc[UR4][R12.64] ;  /* 0x000000040c0d7981 */ /* 0x000ee2000c1e1900 */
[----:B------:R-:W-:Y:S01]  /*05d0*/  LEA.HI.X R3, R8, UR7, R3, 0x2, P1 ;  /* 0x0000000708037c11 */ /* 0x000fe200088f1403 */
[C---:B------:R-:W-:Y:S02]  /*05e0*/  IMAD.WIDE R8, R17.reuse, 0x4, R6 ;  /* 0x0000000411087825 */ /* 0x040fe400078e0206 */
[----:B------:R-:W2:Y:S04]  /*05f0*/  LDG.E R6, desc[UR4][R6.64] ;  /* 0x0000000406067981 */ /* 0x000ea8000c1e1900 */
[----:B------:R-:W2:Y:S01]  /*0600*/  LDG.E R15, desc[UR4][R2.64+0x4] ;  /* 0x00000404020f7981 */ /* 0x000ea2000c1e1900 */
[----:B------:R-:W-:-:S03]  /*0610*/  IMAD.WIDE R10, R17, 0x4, R8 ;  /* 0x00000004110a7825 */ /* 0x000fc600078e0208 */
[----:B------:R-:W4:Y:S04]  /*0620*/  LDG.E R22, desc[UR4][R8.64] ;  /* 0x0000000408167981 */ /* 0x000f28000c1e1900 */
[----:B------:R-:W4:Y:S04]  /*0630*/  LDG.E R18, desc[UR4][R2.64+0x8] ;  /* 0x0000080402127981 */ /* 0x000f28000c1e1900 */
[----:B------:R-:W5:Y:S04]  /*0640*/  LDG.E R26, desc[UR4][R2.64+0xc] ;  /* 0x00000c04021a7981 */ /* 0x000f68000c1e1900 */
[----:B------:R-:W5:Y:S01]  /*0650*/  LDG.E R10, desc[UR4][R10.64] ;  /* 0x000000040a0a7981 */ /* 0x000f62000c1e1900 */
[----:B------:R-:W-:Y:S01]  /*0660*/  IADD3 R21, PT, PT, R21, 0x4, RZ ;  /* 0x0000000415157810 */ /* 0x000fe20007ffe0ff */
[----:B---3--:R-:W-:-:S04]  /*0670*/  FFMA R24, R13, R4, R24 ;  /* 0x000000040d187223 */ /* 0x008fc80000000018 */
[----:B--2---:R-:W-:-:S04]  /*0680*/  FFMA R15, R15, R6, R24 ;  /* 0x000000060f0f7223 */ /* 0x004fc80000000018 */
[----:B----4-:R-:W-:-:S04]  /*0690*/  FFMA R15, R18, R22, R15 ;  /* 0x00000016120f7223 */ /* 0x010fc8000000000f */
[----:B-----5:R-:W-:-:S07]  /*06a0*/  FFMA R24, R26, R10, R15 ;  /* 0x0000000a1a187223 */ /* 0x020fce000000000f */
.L_x_11:
[----:B------:R-:W-:Y:S05]  /*06b0*/  @!P0 BRA `(.L_x_8) ;  /* 0x00000000007c8947 */ /* 0x000fea0003800000 */
[----:B------:R-:W-:Y:S02]  /*06c0*/  ISETP.NE.AND P1, PT, R14, 0x1, PT ;  /* 0x000000010e00780c */ /* 0x000fe40003f25270 */
[----:B------:R-:W-:-:S04]  /*06d0*/  LOP3.LUT R19, R19, 0x1, RZ, 0xc0, !PT ;  /* 0x0000000113137812 */ /* 0x000fc800078ec0ff */
[----:B------:R-:W-:-:S07]  /*06e0*/  ISETP.NE.U32.AND P0, PT, R19, 0x1, PT ;  /* 0x000000011300780c */ /* 0x000fce0003f05070 */
[----:B------:R-:W0:Y:S01]  /*06f0*/  @P1 LDC.64 R10, c[0x0][0x388] ;  /* 0x0000e200ff0a1b82 */ /* 0x000e220000000a00 */
[CC--:B------:R-:W-:Y:S02]  /*0700*/  @P1 IADD3 R13, PT, PT, R20.reuse, R21.reuse, RZ ;  /* 0x00000015140d1210 */ /* 0x0c0fe40007ffe0ff */
[----:B------:R-:W-:-:S04]  /*0710*/  @P1 IADD3 R12, P2, PT, R20, R21, RZ ;  /* 0x00000015140c1210 */ /* 0x000fc80007f5e0ff */
[----:B------:R-:W-:Y:S01]  /*0720*/  @P1 IADD3.X R14, PT, PT, RZ, RZ, RZ, P2, !PT ;  /* 0x000000ffff0e1210 */ /* 0x000fe200017fe4ff */
[----:B------:R-:W1:Y:S08]  /*0730*/  @P1 LDC.64 R8, c[0x0][0x398] ;  /* 0x0000e600ff081b82 */ /* 0x000e700000000a00 */
[----:B------:R-:W2:Y:S08]  /*0740*/  @P1 LDC.64 R6, c[0x0][0x388] ;  /* 0x0000e200ff061b82 */ /* 0x000eb00000000a00 */
[----:B------:R-:W3:Y:S01]  /*0750*/  @!P0 LDC.64 R4, c[0x0][0x388] ;  /* 0x0000e200ff048b82 */ /* 0x000ee20000000a00 */
[----:B0-----:R-:W-:-:S04]  /*0760*/  @P1 IMAD.WIDE.U32 R10, R13, 0x4, R10 ;  /* 0x000000040d0a1825 */ /* 0x001fc800078e000a */
[C---:B------:R-:W-:Y:S01]  /*0770*/  @P1 IMAD R13, R21.reuse, R17, R16 ;  /* 0x00000011150d1224 */ /* 0x040fe200078e0210 */
[----:B------:R-:W-:Y:S01]  /*0780*/  @P1 IADD3 R21, PT, PT, R21, 0x2, RZ ;  /* 0x0000000215151810 */ /* 0x000fe20007ffe0ff */
[----:B------:R-:W4:Y:S01]  /*0790*/  @P1 LDG.E R11, desc[UR4][R10.64] ;  /* 0x000000040a0b1981 */ /* 0x000f22000c1e1900 */
[----:B------:R-:W0:Y:S01]  /*07a0*/  @!P0 LDC.64 R2, c[0x0][0x398] ;  /* 0x0000e600ff028b82 */ /* 0x000e220000000a00 */
[----:B-1----:R-:W-:Y:S01]  /*07b0*/  @P1 IMAD.WIDE R8, R13, 0x4, R8 ;  /* 0x000000040d081825 */ /* 0x002fe200078e0208 */
[----:B------:R-:W-:Y:S02]  /*07c0*/  @!P0 IADD3 R15, PT, PT, R20, R21, RZ ;  /* 0x00000015140f8210 */ /* 0x000fe40007ffe0ff */
[----:B--2---:R-:W-:Y:S01]  /*07d0*/  @P1 LEA R6, P2, R12, R6, 0x2 ;  /* 0x000000060c061211 */ /* 0x004fe200078410ff */
[----:B------:R-:W-:-:S03]  /*07e0*/  @!P0 IMAD R21, R21, R17, R16 ;  /* 0x0000001115158224 */ /* 0x000fc600078e0210 */
[----:B------:R-:W-:Y:S01]  /*07f0*/  @P1 LEA.HI.X R7, R12, R7, R14, 0x2, P2 ;  /* 0x000000070c071211 */ /* 0x000fe200010f140e */
[----:B------:R-:W-:Y:S01]  /*0800*/  @P1 IMAD.WIDE R12, R17, 0x4, R8 ;  /* 0x00000004110c1825 */ /* 0x000fe200078e0208 */
[----:B------:R-:W4:Y:S03]  /*0810*/  @P1 LDG.E R14, desc[UR4][R8.64] ;  /* 0x00000004080e1981 */ /* 0x000f26000c1e1900 */
[----:B---3--:R-:W-:Y:S01]  /*0820*/  @!P0 IMAD.WIDE.U32 R4, R15, 0x4, R4 ;  /* 0x000000040f048825 */ /* 0x008fe200078e0004 */
[----:B------:R-:W2:Y:S04]  /*0830*/  @P1 LDG.E R6, desc[UR4][R6.64+0x4] ;  /* 0x0000040406061981 */ /* 0x000ea8000c1e1900 */
[----:B------:R-:W2:Y:S01]  /*0840*/  @P1 LDG.E R12, desc[UR4][R12.64] ;  /* 0x000000040c0c1981 */ /* 0x000ea2000c1e1900 */
[----:B0-----:R-:W-:-:S03]  /*0850*/  @!P0 IMAD.WIDE R2, R21, 0x4, R2 ;  /* 0x0000000415028825 */ /* 0x001fc600078e0202 */
[----:B------:R-:W3:Y:S04]  /*0860*/  @!P0 LDG.E R5, desc[UR4][R4.64] ;  /* 0x0000000404058981 */ /* 0x000ee8000c1e1900 */
[----:B------:R-:W3:Y:S01]  /*0870*/  @!P0 LDG.E R2, desc[UR4][R2.64] ;  /* 0x0000000402028981 */ /* 0x000ee2000c1e1900 */
[----:B----4-:R-:W-:-:S04]  /*0880*/  @P1 FFMA R11, R11, R14, R24 ;  /* 0x0000000e0b0b1223 */ /* 0x010fc80000000018 */
[----:B--2---:R-:W-:-:S04]  /*0890*/  @P1 FFMA R24, R6, R12, R11 ;  /* 0x0000000c06181223 */ /* 0x004fc8000000000b */
[----:B---3--:R-:W-:-:S07]  /*08a0*/  @!P0 FFMA R24, R5, R2, R24 ;  /* 0x0000000205188223 */ /* 0x008fce0000000018 */
.L_x_8:
[----:B------:R-:W0:Y:S01]  /*08b0*/  LDC.64 R2, c[0x0][0x380] ;  /* 0x0000e000ff027b82 */ /* 0x000e220000000a00 */
[----:B------:R-:W-:-:S04]  /*08c0*/  IMAD R17, R0, R17, R16 ;  /* 0x0000001100117224 */ /* 0x000fc800078e0210 */
[----:B0-----:R-:W-:-:S05]  /*08d0*/  IMAD.WIDE R2, R17, 0x4, R2 ;  /* 0x0000000411027825 */ /* 0x001fca00078e0202 */
[----:B------:R-:W-:Y:S01]  /*08e0*/  STG.E desc[UR4][R2.64], R24 ;  /* 0x0000001802007986 */ /* 0x000fe2000c101904 */
[----:B------:R-:W-:Y:S05]  /*08f0*/  EXIT ;  /* 0x000000000000794d */ /* 0x000fea0003800000 */
.L_x_12:
        /* <DEDUP_REMOVED lines=16> */
.L_x_14:


//--------------------- .nv.shared._Z11kMatrixMul1ILi32EEvPfS0_iiS0_ii --------------------------
	.section	.nv.shared._Z11kMatrixMul1ILi32EEvPfS0_iiS0_ii,"aw",@nobits
	.sectionflags	@""
	.align	4
.nv.shared._Z11kMatrixMul1ILi32EEvPfS0_iiS0_ii:
	.zero		9216


//--------------------- .nv.shared.reserved.0     --------------------------
	.section	.nv.shared.reserved.0,"aw",@nobits
	.weak		__nv_reservedSMEM_offset_0_alias
	.size		__nv_reservedSMEM_offset_0_alias, 0, 64
	.other		__nv_reservedSMEM_offset_0_alias,@"STO_CUDA_RESERVED_SHARED STV_DEFAULT"
__nv_reservedSMEM_offset_0_alias:
	.zero		0
	.zero		64


//--------------------- .nv.constant0._Z11kMatrixMul1ILi32EEvPfS0_iiS0_ii --------------------------
	.section	.nv.constant0._Z11kMatrixMul1ILi32EEvPfS0_iiS0_ii,"a",@progbits
	.sectionflags	@""
	.align	4
.nv.constant0._Z11kMatrixMul1ILi32EEvPfS0_iiS0_ii:
	.zero		936


//--------------------- .nv.constant0._Z11kMatrixMul0PfS_iiS_ii --------------------------
	.section	.nv.constant0._Z11kMatrixMul0PfS_iiS_ii,"a",@progbits
	.sectionflags	@""
	.align	4
.nv.constant0._Z11kMatrixMul0PfS_iiS_ii:
	.zero		936


//--------------------- SYMBOLS --------------------------

	.type		.nv.reservedSmem.offset0,@object
	.size		.nv.reservedSmem.offset0,0x4
	.type		.nv.reservedSmem.cap,@object
	.size		.nv.reservedSmem.cap,0x4
